	.target	sm_80

	.elftype	@"ET_EXEC"


//--------------------- .note.nv.tkinfo           --------------------------
	.section	.note.nv.tkinfo,"",@"SHT_NOTE"
	.sectionflags	@"SHF_NOTE_NV_TKINFO"
	.tkinfo
        /*0018*/ 	.word	0x00000002
        /*0030*/ 	.string	""
        /*0030*/ 	.string	"ptxas"
        /*0030*/ 	.string	"Cuda compilation tools, release 13.0, V13.0.88"
        /*0030*/ 	.string	"Build cuda_13.0.r13.0/compiler.36424714_0"
        /*0030*/ 	.string	"-v  -suppress-debug-info  -lineinfo  -arch sm_80 "



//--------------------- .note.nv.cuinfo           --------------------------
	.section	.note.nv.cuinfo,"",@"SHT_NOTE"
	.sectionflags	@"SHF_NOTE_NV_CUINFO"
        /*0018*/ 	.short	0x0002
        /*001a*/ 	.short	0x0050
        /*001c*/ 	.short	0x0082
	.zero		2


//--------------------- .nv.info                  --------------------------
	.section	.nv.info,"",@"SHT_CUDA_INFO"
	.align	4


	//----- nvinfo : EIATTR_REGCOUNT
	.align		4
        /*0000*/ 	.byte	0x04, 0x2f
        /*0002*/ 	.short	(.L_1 - .L_0)
	.align		4
.L_0:
        /*0004*/ 	.word	index@(matmul_kernel)
        /*0008*/ 	.word	0x000000ff


	//----- nvinfo : EIATTR_FRAME_SIZE
	.align		4
.L_1:
        /*000c*/ 	.byte	0x04, 0x11
        /*000e*/ 	.short	(.L_3 - .L_2)
	.align		4
.L_2:
        /*0010*/ 	.word	index@(matmul_kernel)
        /*0014*/ 	.word	0x00000000


	//----- nvinfo : EIATTR_MIN_STACK_SIZE
	.align		4
.L_3:
        /*0018*/ 	.byte	0x04, 0x12
        /*001a*/ 	.short	(.L_5 - .L_4)
	.align		4
.L_4:
        /*001c*/ 	.word	index@(matmul_kernel)
        /*0020*/ 	.word	0x00000000
.L_5:


//--------------------- .nv.info.matmul_kernel    --------------------------
	.section	.nv.info.matmul_kernel,"",@"SHT_CUDA_INFO"
	.sectionflags	@""
	.align	4


	//----- nvinfo : EIATTR_CUDA_API_VERSION
	.align		4
        /*0000*/ 	.byte	0x04, 0x37
        /*0002*/ 	.short	(.L_7 - .L_6)
.L_6:
        /*0004*/ 	.word	0x00000082


	//----- nvinfo : EIATTR_SW2861232_WAR
	.align		4
.L_7:
        /*0008*/ 	.byte	0x01, 0x35
	.zero		2


	//----- nvinfo : EIATTR_PARAM_CBANK
	.align		4
        /*000c*/ 	.byte	0x04, 0x0a
        /*000e*/ 	.short	(.L_9 - .L_8)
	.align		4
.L_8:
        /*0010*/ 	.word	index@(.nv.constant0.matmul_kernel)
        /*0014*/ 	.short	0x0160
        /*0016*/ 	.short	0x0050


	//----- nvinfo : EIATTR_CBANK_PARAM_SIZE
	.align		4
.L_9:
        /*0018*/ 	.byte	0x03, 0x19
        /*001a*/ 	.short	0x0050


	//----- nvinfo : EIATTR_KPARAM_INFO
	.align		4
        /*001c*/ 	.byte	0x04, 0x17
        /*001e*/ 	.short	(.L_11 - .L_10)
.L_10:
        /*0020*/ 	.word	0x00000000
        /*0024*/ 	.short	0x000d
        /*0026*/ 	.short	0x0048
        /*0028*/ 	.byte	0x00, 0xf4, 0x21, 0x00


	//----- nvinfo : EIATTR_KPARAM_INFO
	.align		4
.L_11:
        /*002c*/ 	.byte	0x04, 0x17
        /*002e*/ 	.short	(.L_13 - .L_12)
.L_12:
        /*0030*/ 	.word	0x00000000
        /*0034*/ 	.short	0x000c
        /*0036*/ 	.short	0x0040
        /*0038*/ 	.byte	0x00, 0xf4, 0x21, 0x00


	//----- nvinfo : EIATTR_KPARAM_INFO
	.align		4
.L_13:
        /*003c*/ 	.byte	0x04, 0x17
        /*003e*/ 	.short	(.L_15 - .L_14)
.L_14:
        /*0040*/ 	.word	0x00000000
        /*0044*/ 	.short	0x000b
        /*0046*/ 	.short	0x0038
        /*0048*/ 	.byte	0x00, 0xf0, 0x11, 0x00


	//----- nvinfo : EIATTR_KPARAM_INFO
	.align		4
.L_15:
        /*004c*/ 	.byte	0x04, 0x17
        /*004e*/ 	.short	(.L_17 - .L_16)
.L_16:
        /*0050*/ 	.word	0x00000000
        /*0054*/ 	.short	0x000a
        /*0056*/ 	.short	0x0034
        /*0058*/ 	.byte	0x00, 0xf0, 0x11, 0x00


	//----- nvinfo : EIATTR_KPARAM_INFO
	.align		4
.L_17:
        /*005c*/ 	.byte	0x04, 0x17
        /*005e*/ 	.short	(.L_19 - .L_18)
.L_18:
        /*0060*/ 	.word	0x00000000
        /*0064*/ 	.short	0x0009
        /*0066*/ 	.short	0x0030
        /*0068*/ 	.byte	0x00, 0xf0, 0x11, 0x00


	//----- nvinfo : EIATTR_KPARAM_INFO
	.align		4
.L_19:
        /*006c*/ 	.byte	0x04, 0x17
        /*006e*/ 	.short	(.L_21 - .L_20)
.L_20:
        /*0070*/ 	.word	0x00000000
        /*0074*/ 	.short	0x0008
        /*0076*/ 	.short	0x002c
        /*0078*/ 	.byte	0x00, 0xf0, 0x11, 0x00


	//----- nvinfo : EIATTR_KPARAM_INFO
	.align		4
.L_21:
        /*007c*/ 	.byte	0x04, 0x17
        /*007e*/ 	.short	(.L_23 - .L_22)
.L_22:
        /*0080*/ 	.word	0x00000000
        /*0084*/ 	.short	0x0007
        /*0086*/ 	.short	0x0028
        /*0088*/ 	.byte	0x00, 0xf0, 0x11, 0x00


	//----- nvinfo : EIATTR_KPARAM_INFO
	.align		4
.L_23:
        /*008c*/ 	.byte	0x04, 0x17
        /*008e*/ 	.short	(.L_25 - .L_24)
.L_24:
        /*0090*/ 	.word	0x00000000
        /*0094*/ 	.short	0x0006
        /*0096*/ 	.short	0x0024
        /*0098*/ 	.byte	0x00, 0xf0, 0x11, 0x00


	//----- nvinfo : EIATTR_KPARAM_INFO
	.align		4
.L_25:
        /*009c*/ 	.byte	0x04, 0x17
        /*009e*/ 	.short	(.L_27 - .L_26)
.L_26:
        /*00a0*/ 	.word	0x00000000
        /*00a4*/ 	.short	0x0005
        /*00a6*/ 	.short	0x0020
        /*00a8*/ 	.byte	0x00, 0xf0, 0x11, 0x00


	//----- nvinfo : EIATTR_KPARAM_INFO
	.align		4
.L_27:
        /*00ac*/ 	.byte	0x04, 0x17
        /*00ae*/ 	.short	(.L_29 - .L_28)
.L_28:
        /*00b0*/ 	.word	0x00000000
        /*00b4*/ 	.short	0x0004
        /*00b6*/ 	.short	0x001c
        /*00b8*/ 	.byte	0x00, 0xf0, 0x11, 0x00


	//----- nvinfo : EIATTR_KPARAM_INFO
	.align		4
.L_29:
        /*00bc*/ 	.byte	0x04, 0x17
        /*00be*/ 	.short	(.L_31 - .L_30)
.L_30:
        /*00c0*/ 	.word	0x00000000
        /*00c4*/ 	.short	0x0003
        /*00c6*/ 	.short	0x0018
        /*00c8*/ 	.byte	0x00, 0xf0, 0x11, 0x00


	//----- nvinfo : EIATTR_KPARAM_INFO
	.align		4
.L_31:
        /*00cc*/ 	.byte	0x04, 0x17
        /*00ce*/ 	.short	(.L_33 - .L_32)
.L_32:
        /*00d0*/ 	.word	0x00000000
        /*00d4*/ 	.short	0x0002
        /*00d6*/ 	.short	0x0010
        /*00d8*/ 	.byte	0x00, 0xf4, 0x21, 0x00


	//----- nvinfo : EIATTR_KPARAM_INFO
	.align		4
.L_33:
        /*00dc*/ 	.byte	0x04, 0x17
        /*00de*/ 	.short	(.L_35 - .L_34)
.L_34:
        /*00e0*/ 	.word	0x00000000
        /*00e4*/ 	.short	0x0001
        /*00e6*/ 	.short	0x0008
        /*00e8*/ 	.byte	0x00, 0xf4, 0x21, 0x00


	//----- nvinfo : EIATTR_KPARAM_INFO
	.align		4
.L_35:
        /*00ec*/ 	.byte	0x04, 0x17
        /*00ee*/ 	.short	(.L_37 - .L_36)
.L_36:
        /*00f0*/ 	.word	0x00000000
        /*00f4*/ 	.short	0x0000
        /*00f6*/ 	.short	0x0000
        /*00f8*/ 	.byte	0x00, 0xf4, 0x21, 0x00


	//----- nvinfo : EIATTR_MAXREG_COUNT
	.align		4
.L_37:
        /*00fc*/ 	.byte	0x03, 0x1b
        /*00fe*/ 	.short	0x00ff


	//----- nvinfo : EIATTR_NUM_BARRIERS
	.align		4
        /*0100*/ 	.byte	0x02, 0x4c
        /*0102*/ 	.byte	0x01
	.zero		1


	//----- nvinfo : EIATTR_MERCURY_ISA_VERSION
	.align		4
        /*0104*/ 	.byte	0x03, 0x5f
        /*0106*/ 	.short	0x0000


	//----- nvinfo : EIATTR_EXIT_INSTR_OFFSETS
	.align		4
        /*0108*/ 	.byte	0x04, 0x1c
        /*010a*/ 	.short	(.L_39 - .L_38)


	//   ....[0]....
.L_38:
        /*010c*/ 	.word	0x00007590


	//   ....[1]....
        /*0110*/ 	.word	0x000075c0


	//----- nvinfo : EIATTR_REQNTID
	.align		4
.L_39:
        /*0114*/ 	.byte	0x04, 0x10
        /*0116*/ 	.short	(.L_41 - .L_40)
.L_40:
        /*0118*/ 	.word	0x00000100
        /*011c*/ 	.word	0x00000001
        /*0120*/ 	.word	0x00000001
.L_41:


//--------------------- .nv.callgraph             --------------------------
	.section	.nv.callgraph,"",@"SHT_CUDA_CALLGRAPH"
	.align	4
	.sectionentsize	8
	.align		4
        /*0000*/ 	.word	0x00000000
	.align		4
        /*0004*/ 	.word	0xffffffff
	.align		4
        /*0008*/ 	.word	0x00000000
	.align		4
        /*000c*/ 	.word	0xfffffffe
	.align		4
        /*0010*/ 	.word	0x00000000
	.align		4
        /*0014*/ 	.word	0xfffffffd
	.align		4
        /*0018*/ 	.word	0x00000000
	.align		4
        /*001c*/ 	.word	0xfffffffc


//--------------------- .nv.rel.action            --------------------------
	.section	.nv.rel.action,"",@"SHT_CUDA_RELOCINFO"
	.align	8
	.sectionentsize	8
        /*0000*/ 	.byte	0x73, 0x00, 0x00, 0x00, 0x00, 0x00, 0x00, 0x00, 0x00, 0x00, 0x00, 0x11, 0x25, 0x00, 0x05, 0x36


//--------------------- .nv.constant0.matmul_kernel --------------------------
	.section	.nv.constant0.matmul_kernel,"a",@progbits
	.sectionflags	@""
	.align	4
.nv.constant0.matmul_kernel:
	.zero		432


//--------------------- .text.matmul_kernel       --------------------------
	.section	.text.matmul_kernel,"ax",@progbits
	.sectioninfo	@"SHI_REGISTERS=255"
	.align	128
        .global         matmul_kernel
        .type           matmul_kernel,@function
        .size           matmul_kernel,(.L_x_4 - matmul_kernel)
        .other          matmul_kernel,@"STO_CUDA_ENTRY STV_DEFAULT"
matmul_kernel:
.text.matmul_kernel:
[----:B------:R-:W-:Y:S02]  /*0000*/  IMAD.MOV.U32 R1, RZ, RZ, c[0x0][0x28] ;  /* 0x00000a00ff017624 */ /* 0x000fe400078e00ff */
[----:B------:R-:W-:Y:S01]  /*0010*/  IMAD.MOV.U32 R0, RZ, RZ, c[0x0][0x17c] ;  /* 0x00005f00ff007624 */ /* 0x000fe200078e00ff */
[----:B------:R-:W0:Y:S01]  /*0020*/  S2R R5, SR_CTAID.X ;  /* 0x0000000000057919 */ /* 0x000e220000002500 */
[----:B------:R-:W-:Y:S01]  /*0030*/  IMAD.MOV.U32 R217, RZ, RZ, c[0x0][0x180] ;  /* 0x00006000ffd97624 */ /* 0x000fe200078e00ff */
[----:B------:R-:W-:Y:S01]  /*0040*/  ULDC.64 UR4, c[0x0][0x118] ;  /* 0x0000460000047ab9 */ /* 0x000fe20000000a00 */
[----:B------:R-:W-:Y:S01]  /*0050*/  CS2R R140, SRZ ;  /* 0x00000000008c7805 */ /* 0x000fe2000001ff00 */
[----:B------:R-:W-:Y:S01]  /*0060*/  IADD3 R0, R0, 0x7f, RZ ;  /* 0x0000007f00007810 */ /* 0x000fe20007ffe0ff */
[----:B------:R-:W1:Y:S01]  /*0070*/  S2R R35, SR_TID.X ;  /* 0x0000000000237919 */ /* 0x000e620000002100 */
[----:B------:R-:W-:Y:S01]  /*0080*/  IADD3 R217, R217, 0x1f, RZ ;  /* 0x0000001fd9d97810 */ /* 0x000fe20007ffe0ff */
[----:B------:R-:W-:Y:S01]  /*0090*/  CS2R R142, SRZ ;  /* 0x00000000008e7805 */ /* 0x000fe2000001ff00 */
[----:B------:R-:W-:Y:S01]  /*00a0*/  SHF.R.S32.HI R3, RZ, 0x1f, R0 ;  /* 0x0000001fff037819 */ /* 0x000fe20000011400 */
[----:B------:R-:W-:Y:S01]  /*00b0*/  CS2R R148, SRZ ;  /* 0x0000000000947805 */ /* 0x000fe2000001ff00 */
[----:B------:R-:W-:Y:S01]  /*00c0*/  CS2R R150, SRZ ;  /* 0x0000000000967805 */ /* 0x000fe2000001ff00 */
[----:B------:R-:W-:Y:S01]  /*00d0*/  CS2R R12, SRZ ;  /* 0x00000000000c7805 */ /* 0x000fe2000001ff00 */
[----:B------:R-:W-:Y:S01]  /*00e0*/  LEA.HI R3, R3, R0, RZ, 0x7 ;  /* 0x0000000003037211 */ /* 0x000fe200078f38ff */
[----:B------:R-:W-:Y:S01]  /*00f0*/  CS2R R14, SRZ ;  /* 0x00000000000e7805 */ /* 0x000fe2000001ff00 */
[----:B------:R-:W-:Y:S01]  /*0100*/  CS2R R80, SRZ ;  /* 0x0000000000507805 */ /* 0x000fe2000001ff00 */
[----:B------:R-:W-:Y:S01]  /*0110*/  CS2R R82, SRZ ;  /* 0x0000000000527805 */ /* 0x000fe2000001ff00 */
[----:B------:R-:W-:Y:S01]  /*0120*/  SHF.R.S32.HI R3, RZ, 0x7, R3 ;  /* 0x00000007ff037819 */ /* 0x000fe20000011403 */
[----:B------:R-:W-:Y:S01]  /*0130*/  CS2R R16, SRZ ;  /* 0x0000000000107805 */ /* 0x000fe2000001ff00 */
[----:B------:R-:W-:Y:S01]  /*0140*/  CS2R R18, SRZ ;  /* 0x0000000000127805 */ /* 0x000fe2000001ff00 */
[----:B------:R-:W-:Y:S01]  /*0150*/  CS2R R84, SRZ ;  /* 0x0000000000547805 */ /* 0x000fe2000001ff00 */
[----:B------:R-:W-:Y:S01]  /*0160*/  CS2R R86, SRZ ;  /* 0x0000000000567805 */ /* 0x000fe2000001ff00 */
[----:B------:R-:W-:Y:S01]  /*0170*/  IMAD.SHL.U32 R4, R3, 0x8, RZ ;  /* 0x0000000803047824 */ /* 0x000fe200078e00ff */
[----:B------:R-:W-:Y:S01]  /*0180*/  CS2R R20, SRZ ;  /* 0x0000000000147805 */ /* 0x000fe2000001ff00 */
[----:B------:R-:W-:Y:S01]  /*0190*/  CS2R R22, SRZ ;  /* 0x0000000000167805 */ /* 0x000fe2000001ff00 */
[----:B0-----:R-:W-:Y:S01]  /*01a0*/  IABS R8, R5 ;  /* 0x0000000500087213 */ /* 0x001fe20000000000 */
[----:B------:R-:W-:Y:S01]  /*01b0*/  CS2R R44, SRZ ;  /* 0x00000000002c7805 */ /* 0x000fe2000001ff00 */
[-C--:B------:R-:W-:Y:S01]  /*01c0*/  IABS R7, R4.reuse ;  /* 0x0000000400077213 */ /* 0x080fe20000000000 */
[----:B------:R-:W-:Y:S01]  /*01d0*/  CS2R R46, SRZ ;  /* 0x00000000002e7805 */ /* 0x000fe2000001ff00 */
[----:B------:R-:W-:Y:S01]  /*01e0*/  IABS R10, R4 ;  /* 0x00000004000a7213 */ /* 0x000fe20000000000 */
[----:B------:R-:W-:Y:S01]  /*01f0*/  CS2R R88, SRZ ;  /* 0x0000000000587805 */ /* 0x000fe2000001ff00 */
[----:B------:R-:W0:Y:S01]  /*0200*/  I2F.RP R0, R7 ;  /* 0x0000000700007306 */ /* 0x000e220000209400 */
[----:B-1----:R-:W-:Y:S01]  /*0210*/  LOP3.LUT R36, R35, 0xff, RZ, 0xc0, !PT ;  /* 0x000000ff23247812 */ /* 0x002fe200078ec0ff */
[----:B------:R-:W-:Y:S01]  /*0220*/  CS2R R90, SRZ ;  /* 0x00000000005a7805 */ /* 0x000fe2000001ff00 */
        /* <DEDUP_REMOVED lines=12> */
[----:B0-----:R-:W0:Y:S02]  /*02f0*/  MUFU.RCP R0, R0 ;  /* 0x0000000000007308 */ /* 0x001e240000001000 */
[----:B0-----:R-:W-:Y:S01]  /*0300*/  IADD3 R2, R0, 0xffffffe, RZ ;  /* 0x0ffffffe00027810 */ /* 0x001fe20007ffe0ff */
[----:B------:R-:W-:-:S05]  /*0310*/  IMAD.MOV R0, RZ, RZ, -R10 ;  /* 0x000000ffff007224 */ /* 0x000fca00078e0a0a */
[----:B------:R0:W1:Y:S02]  /*0320*/  F2I.FTZ.U32.TRUNC.NTZ R3, R2 ;  /* 0x0000000200037305 */ /* 0x000064000021f000 */
[----:B0-----:R-:W-:Y:S02]  /*0330*/  IMAD.MOV.U32 R2, RZ, RZ, RZ ;  /* 0x000000ffff027224 */ /* 0x001fe400078e00ff */
[----:B-1----:R-:W-:-:S04]  /*0340*/  IMAD.MOV R6, RZ, RZ, -R3 ;  /* 0x000000ffff067224 */ /* 0x002fc800078e0a03 */
[----:B------:R-:W-:Y:S02]  /*0350*/  IMAD R9, R6, R7, RZ ;  /* 0x0000000706097224 */ /* 0x000fe400078e02ff */
[----:B------:R-:W-:Y:S02]  /*0360*/  IMAD.MOV.U32 R6, RZ, RZ, R8 ;  /* 0x000000ffff067224 */ /* 0x000fe400078e0008 */
[----:B------:R-:W-:-:S06]  /*0370*/  IMAD.HI.U32 R3, R3, R9, R2 ;  /* 0x0000000903037227 */ /* 0x000fcc00078e0002 */
[----:B------:R-:W-:-:S04]  /*0380*/  IMAD.HI.U32 R3, R3, R6, RZ ;  /* 0x0000000603037227 */ /* 0x000fc800078e00ff */
[----:B------:R-:W-:-:S05]  /*0390*/  IMAD R0, R3, R0, R6 ;  /* 0x0000000003007224 */ /* 0x000fca00078e0206 */
[----:B------:R-:W-:-:S13]  /*03a0*/  ISETP.GT.U32.AND P1, PT, R7, R0, PT ;  /* 0x000000000700720c */ /* 0x000fda0003f24070 */
[----:B------:R-:W-:Y:S01]  /*03b0*/  @!P1 IMAD.IADD R0, R0, 0x1, -R7 ;  /* 0x0000000100009824 */ /* 0x000fe200078e0a07 */
[----:B------:R-:W-:Y:S02]  /*03c0*/  @!P1 IADD3 R3, R3, 0x1, RZ ;  /* 0x0000000103039810 */ /* 0x000fe40007ffe0ff */
[----:B------:R-:W-:Y:S02]  /*03d0*/  ISETP.NE.AND P1, PT, R4, RZ, PT ;  /* 0x000000ff0400720c */ /* 0x000fe40003f25270 */
[----:B------:R-:W-:Y:S02]  /*03e0*/  ISETP.GE.U32.AND P0, PT, R0, R7, PT ;  /* 0x000000070000720c */ /* 0x000fe40003f06070 */
[----:B------:R-:W-:-:S04]  /*03f0*/  LOP3.LUT R0, R5, R4, RZ, 0x3c, !PT ;  /* 0x0000000405007212 */ /* 0x000fc800078e3cff */
[----:B------:R-:W-:Y:S01]  /*0400*/  ISETP.GE.AND P2, PT, R0, RZ, PT ;  /* 0x000000ff0000720c */ /* 0x000fe20003f46270 */
[----:B------:R-:W-:-:S05]  /*0410*/  IMAD.MOV.U32 R0, RZ, RZ, c[0x0][0x178] ;  /* 0x00005e00ff007624 */ /* 0x000fca00078e00ff */
[----:B------:R-:W-:Y:S02]  /*0420*/  IADD3 R0, R0, 0xff, RZ ;  /* 0x000000ff00007810 */ /* 0x000fe40007ffe0ff */
[----:B------:R-:W-:-:S05]  /*0430*/  @P0 IADD3 R3, R3, 0x1, RZ ;  /* 0x0000000103030810 */ /* 0x000fca0007ffe0ff */
[----:B------:R-:W-:Y:S01]  /*0440*/  IMAD.MOV.U32 R2, RZ, RZ, R3 ;  /* 0x000000ffff027224 */ /* 0x000fe200078e0003 */
[----:B------:R-:W-:-:S03]  /*0450*/  SHF.R.S32.HI R3, RZ, 0x1f, R0 ;  /* 0x0000001fff037819 */ /* 0x000fc60000011400 */
[----:B------:R-:W-:Y:S01]  /*0460*/  @!P2 IMAD.MOV R2, RZ, RZ, -R2 ;  /* 0x000000ffff02a224 */ /* 0x000fe200078e0a02 */
[----:B------:R-:W-:Y:S02]  /*0470*/  @!P1 LOP3.LUT R2, RZ, R4, RZ, 0x33, !PT ;  /* 0x00000004ff029212 */ /* 0x000fe400078e33ff */
[----:B------:R-:W-:-:S03]  /*0480*/  LEA.HI R3, R3, R0, RZ, 0x8 ;  /* 0x0000000003037211 */ /* 0x000fc600078f40ff */
[----:B------:R-:W-:Y:S02]  /*0490*/  IMAD.SHL.U32 R6, R2, 0x8, RZ ;  /* 0x0000000802067824 */ /* 0x000fe400078e00ff */
[----:B------:R-:W-:-:S03]  /*04a0*/  IMAD.MOV R2, RZ, RZ, -R2 ;  /* 0x000000ffff027224 */ /* 0x000fc600078e0a02 */
[----:B------:R-:W-:Y:S01]  /*04b0*/  LEA.HI.SX32 R3, R3, -R6, 0x18 ;  /* 0x8000000603037211 */ /* 0x000fe200078fc2ff */
[----:B------:R-:W-:-:S03]  /*04c0*/  IMAD R4, R4, R2, R5 ;  /* 0x0000000204047224 */ /* 0x000fc600078e0205 */
[----:B------:R-:W-:Y:S02]  /*04d0*/  IMNMX R11, R3, 0x8, PT ;  /* 0x00000008030b7817 */ /* 0x000fe40003800200 */
[----:B------:R-:W-:Y:S02]  /*04e0*/  IABS R9, R4 ;  /* 0x0000000400097213 */ /* 0x000fe40000000000 */
[----:B------:R-:W-:-:S04]  /*04f0*/  IABS R7, R11 ;  /* 0x0000000b00077213 */ /* 0x000fc80000000000 */
[----:B------:R-:W0:Y:S08]  /*0500*/  I2F.RP R0, R7 ;  /* 0x0000000700007306 */ /* 0x000e300000209400 */
[----:B0-----:R-:W0:Y:S02]  /*0510*/  MUFU.RCP R0, R0 ;  /* 0x0000000000007308 */ /* 0x001e240000001000 */
[----:B0-----:R-:W-:-:S06]  /*0520*/  IADD3 R3, R0, 0xffffffe, RZ ;  /* 0x0ffffffe00037810 */ /* 0x001fcc0007ffe0ff */
[----:B------:R-:W0:Y:S02]  /*0530*/  F2I.FTZ.U32.TRUNC.NTZ R3, R3 ;  /* 0x0000000300037305 */ /* 0x000e24000021f000 */
[----:B0-----:R-:W-:-:S04]  /*0540*/  IMAD.MOV R8, RZ, RZ, -R3 ;  /* 0x000000ffff087224 */ /* 0x001fc800078e0a03 */
[----:B------:R-:W-:Y:S01]  /*0550*/  IMAD.MOV.U32 R2, RZ, RZ, R8 ;  /* 0x000000ffff027224 */ /* 0x000fe200078e0008 */
[----:B------:R-:W-:-:S03]  /*0560*/  IABS R8, R11 ;  /* 0x0000000b00087213 */ /* 0x000fc60000000000 */
[----:B------:R-:W-:Y:S02]  /*0570*/  IMAD R5, R2, R7, RZ ;  /* 0x0000000702057224 */ /* 0x000fe400078e02ff */
[----:B------:R-:W-:Y:S02]  /*0580*/  IMAD.MOV.U32 R2, RZ, RZ, RZ ;  /* 0x000000ffff027224 */ /* 0x000fe400078e00ff */
[----:B------:R-:W-:Y:S02]  /*0590*/  IMAD.MOV R0, RZ, RZ, -R8 ;  /* 0x000000ffff007224 */ /* 0x000fe400078e0a08 */
        /* <DEDUP_REMOVED lines=9> */
[----:B------:R-:W-:-:S07]  /*0630*/  ISETP.GE.AND P2, PT, R0, RZ, PT ;  /* 0x000000ff0000720c */ /* 0x000fce0003f46270 */
[----:B------:R-:W-:Y:S02]  /*0640*/  @P0 IADD3 R2, R2, 0x1, RZ ;  /* 0x0000000102020810 */ /* 0x000fe40007ffe0ff */
[----:B------:R-:W-:-:S04]  /*0650*/  ISETP.GE.AND P0, PT, R217, 0x20, PT ;  /* 0x00000020d900780c */ /* 0x000fc80003f06270 */
[----:B------:R-:W-:Y:S01]  /*0660*/  @!P2 IMAD.MOV R2, RZ, RZ, -R2 ;  /* 0x000000ffff02a224 */ /* 0x000fe200078e0a02 */
[----:B------:R-:W-:-:S05]  /*0670*/  @!P1 LOP3.LUT R2, RZ, R11, RZ, 0x33, !PT ;  /* 0x0000000bff029212 */ /* 0x000fca00078e33ff */
[----:B------:R-:W-:Y:S02]  /*0680*/  IMAD.MOV R0, RZ, RZ, -R2 ;  /* 0x000000ffff007224 */ /* 0x000fe400078e0a02 */
[----:B------:R-:W-:Y:S02]  /*0690*/  IMAD.SHL.U32 R3, R2, 0x80, RZ ;  /* 0x0000008002037824 */ /* 0x000fe400078e00ff */
[----:B------:R-:W-:Y:S02]  /*06a0*/  IMAD R0, R11, R0, R4 ;  /* 0x000000000b007224 */ /* 0x000fe400078e0204 */
[----:B------:R-:W-:Y:S02]  /*06b0*/  CS2R R4, SRZ ;  /* 0x0000000000047805 */ /* 0x000fe4000001ff00 */
[----:B------:R-:W-:Y:S02]  /*06c0*/  IMAD.IADD R0, R6, 0x1, R0 ;  /* 0x0000000106007824 */ /* 0x000fe400078e0200 */
[----:B------:R-:W-:-:S02]  /*06d0*/  CS2R R6, SRZ ;  /* 0x0000000000067805 */ /* 0x000fc4000001ff00 */
[----:B------:R-:W-:Y:S01]  /*06e0*/  IMAD R220, R0, 0x100, R36 ;  /* 0x0000010000dc7824 */ /* 0x000fe200078e0224 */
[----:B------:R-:W-:Y:S05]  /*06f0*/  @!P0 BRA `(.L_x_0) ;  /* 0x0000373000008947 */ /* 0x000fea0003800000 */
[----:B------:R-:W-:Y:S01]  /*0700*/  IABS R26, c[0x0][0x17c] ;  /* 0x00005f00001a7a13 */ /* 0x000fe20000000000 */
[----:B------:R-:W-:Y:S01]  /*0710*/  IMAD.SHL.U32 R216, R36, 0x2, RZ ;  /* 0x0000000224d87824 */ /* 0x000fe200078e00ff */
[----:B------:R-:W-:Y:S01]  /*0720*/  SHF.R.U32.HI R2, RZ, 0x5, R35 ;  /* 0x00000005ff027819 */ /* 0x000fe20000011623 */
[----:B------:R-:W-:Y:S01]  /*0730*/  IMAD.MOV.U32 R230, RZ, RZ, c[0x0][0x188] ;  /* 0x00006200ffe67624 */ /* 0x000fe200078e00ff */
[----:B------:R-:W0:Y:S01]  /*0740*/  I2F.RP R0, R26 ;  /* 0x0000001a00007306 */ /* 0x000e220000209400 */
[----:B------:R-:W-:Y:S01]  /*0750*/  IABS R29, c[0x0][0x178] ;  /* 0x00005e00001d7a13 */ /* 0x000fe20000000000 */
[----:B------:R-:W-:Y:S01]  /*0760*/  IMAD.MOV.U32 R219, RZ, RZ, c[0x0][0x18c] ;  /* 0x00006300ffdb7624 */ /* 0x000fe200078e00ff */
[----:B------:R-:W-:Y:S01]  /*0770*/  SGXT.U32 R2, R2, 0x3 ;  /* 0x000000030202781a */ /* 0x000fe20000000000 */
[C---:B------:R-:W-:Y:S01]  /*0780*/  IMAD.SHL.U32 R229, R230.reuse, 0x20, RZ ;  /* 0x00000020e6e57824 */ /* 0x040fe200078e00ff */
[----:B------:R-:W-:Y:S01]  /*0790*/  IABS R66, R220 ;  /* 0x000000dc00427213 */ /* 0x000fe20000000000 */
[C---:B------:R-:W-:Y:S01]  /*07a0*/  IMAD R252, R230.reuse, 0x18, RZ ;  /* 0x00000018e6fc7824 */ /* 0x040fe200078e02ff */
[----:B------:R-:W-:Y:S01]  /*07b0*/  LOP3.LUT R24, R3, R2, RZ, 0xfc, !PT ;  /* 0x0000000203187212 */ /* 0x000fe200078efcff */
[C---:B------:R-:W-:Y:S01]  /*07c0*/  IMAD R251, R230.reuse, 0x17, RZ ;  /* 0x00000017e6fb7824 */ /* 0x040fe200078e02ff */
[C---:B------:R-:W-:Y:S01]  /*07d0*/  LOP3.LUT R67, R35.reuse, 0xc0, RZ, 0xc0, !PT ;  /* 0x000000c023437812 */ /* 0x040fe200078ec0ff */
[----:B------:R-:W-:Y:S01]  /*07e0*/  IMAD R250, R230, 0x16, RZ ;  /* 0x00000016e6fa7824 */ /* 0x000fe200078e02ff */
[----:B------:R-:W-:Y:S01]  /*07f0*/  LOP3.LUT R6, R24, 0x70, RZ, 0xfc, !PT ;  /* 0x0000007018067812 */ /* 0x000fe200078efcff */
[----:B------:R-:W-:Y:S01]  /*0800*/  IMAD R249, R230, 0x15, RZ ;  /* 0x00000015e6f97824 */ /* 0x000fe200078e02ff */
[----:B------:R-:W-:Y:S01]  /*0810*/  LOP3.LUT R8, R24, 0x60, RZ, 0xfc, !PT ;  /* 0x0000006018087812 */ /* 0x000fe200078efcff */
[----:B------:R-:W-:Y:S01]  /*0820*/  IMAD R248, R230, 0x14, RZ ;  /* 0x00000014e6f87824 */ /* 0x000fe200078e02ff */
[----:B------:R-:W-:Y:S01]  /*0830*/  ISETP.GE.AND P2, PT, R6, RZ, PT ;  /* 0x000000ff0600720c */ /* 0x000fe20003f46270 */
[----:B0-----:R-:W0:Y:S01]  /*0840*/  MUFU.RCP R0, R0 ;  /* 0x0000000000007308 */ /* 0x001e220000001000 */
[----:B------:R-:W-:Y:S01]  /*0850*/  IABS R11, R8 ;  /* 0x00000008000b7213 */ /* 0x000fe20000000000 */
[----:B------:R-:W-:Y:S01]  /*0860*/  IMAD R247, R230, 0x13, RZ ;  /* 0x00000013e6f77824 */ /* 0x000fe200078e02ff */
[----:B------:R-:W-:Y:S01]  /*0870*/  ISETP.GE.AND P6, PT, R8, RZ, PT ;  /* 0x000000ff0800720c */ /* 0x000fe20003fc6270 */
[----:B------:R-:W-:Y:S01]  /*0880*/  IMAD R246, R230, 0x12, RZ ;  /* 0x00000012e6f67824 */ /* 0x000fe200078e02ff */
[----:B------:R-:W-:Y:S01]  /*0890*/  LOP3.LUT R8, R24, 0x40, RZ, 0xfc, !PT ;  /* 0x0000004018087812 */ /* 0x000fe200078efcff */
[----:B------:R-:W-:Y:S01]  /*08a0*/  IMAD R245, R230, 0x11, RZ ;  /* 0x00000011e6f57824 */ /* 0x000fe200078e02ff */
[----:B------:R-:W-:Y:S01]  /*08b0*/  LOP3.LUT R33, R24, 0x20, RZ, 0xfc, !PT ;  /* 0x0000002018217812 */ /* 0x000fe200078efcff */
[C---:B------:R-:W-:Y:S01]  /*08c0*/  IMAD.SHL.U32 R244, R230.reuse, 0x10, RZ ;  /* 0x00000010e6f47824 */ /* 0x040fe200078e00ff */
[----:B------:R-:W-:Y:S01]  /*08d0*/  IABS R15, R8 ;  /* 0x00000008000f7213 */ /* 0x000fe20000000000 */
[C---:B------:R-:W-:Y:S01]  /*08e0*/  IMAD R243, R230.reuse, 0xf, RZ ;  /* 0x0000000fe6f37824 */ /* 0x040fe200078e02ff */
[----:B------:R-:W-:Y:S01]  /*08f0*/  IABS R21, R33 ;  /* 0x0000002100157213 */ /* 0x000fe20000000000 */
[----:B------:R-:W-:Y:S01]  /*0900*/  IMAD R242, R230, 0xe, RZ ;  /* 0x0000000ee6f27824 */ /* 0x000fe200078e02ff */
[----:B------:R-:W-:Y:S01]  /*0910*/  LOP3.LUT R22, R24, 0x30, RZ, 0xfc, !PT ;  /* 0x0000003018167812 */ /* 0x000fe200078efcff */
[----:B------:R-:W-:Y:S01]  /*0920*/  IMAD R241, R230, 0xd, RZ ;  /* 0x0000000de6f17824 */ /* 0x000fe200078e02ff */
[----:B------:R-:W-:Y:S01]  /*0930*/  LOP3.LUT R32, R24, 0x28, RZ, 0xfc, !PT ;  /* 0x0000002818207812 */ /* 0x000fe200078efcff */
[----:B------:R-:W-:Y:S01]  /*0940*/  IMAD R240, R230, 0xc, RZ ;  /* 0x0000000ce6f07824 */ /* 0x000fe200078e02ff */
[----:B0-----:R-:W-:Y:S01]  /*0950*/  IADD3 R4, R0, 0xffffffe, RZ ;  /* 0x0ffffffe00047810 */ /* 0x001fe20007ffe0ff */
[C---:B------:R-:W-:Y:S01]  /*0960*/  IMAD R239, R230.reuse, 0xb, RZ ;  /* 0x0000000be6ef7824 */ /* 0x040fe200078e02ff */
[----:B------:R-:W-:Y:S01]  /*0970*/  IABS R0, R6 ;  /* 0x0000000600007213 */ /* 0x000fe20000000000 */
[C---:B------:R-:W-:Y:S01]  /*0980*/  IMAD R238, R230.reuse, 0xa, RZ ;  /* 0x0000000ae6ee7824 */ /* 0x040fe200078e02ff */
[----:B------:R0:W1:Y:S01]  /*0990*/  F2I.FTZ.U32.TRUNC.NTZ R5, R4 ;  /* 0x0000000400057305 */ /* 0x000062000021f000 */
[----:B------:R-:W-:Y:S01]  /*09a0*/  IABS R19, R32 ;  /* 0x0000002000137213 */ /* 0x000fe20000000000 */
[----:B------:R-:W-:Y:S01]  /*09b0*/  IMAD R237, R230, 0x9, RZ ;  /* 0x00000009e6ed7824 */ /* 0x000fe200078e02ff */
[----:B------:R-:W-:Y:S01]  /*09c0*/  LOP3.LUT R34, R24, 0x10, RZ, 0xfc, !PT ;  /* 0x0000001018227812 */ /* 0x000fe200078efcff */
[C---:B------:R-:W-:Y:S01]  /*09d0*/  IMAD.SHL.U32 R236, R230.reuse, 0x8, RZ ;  /* 0x00000008e6ec7824 */ /* 0x040fe200078e00ff */
[----:B------:R-:W-:Y:S01]  /*09e0*/  IABS R27, R24 ;  /* 0x00000018001b7213 */ /* 0x000fe20000000000 */
[C---:B------:R-:W-:Y:S01]  /*09f0*/  IMAD R235, R230.reuse, 0x7, RZ ;  /* 0x00000007e6eb7824 */ /* 0x040fe200078e02ff */
[----:B------:R-:W-:Y:S01]  /*0a00*/  IABS R23, R34 ;  /* 0x0000002200177213 */ /* 0x000fe20000000000 */
[C---:B------:R-:W-:Y:S01]  /*0a10*/  IMAD R234, R230.reuse, 0x6, RZ ;  /* 0x00000006e6ea7824 */ /* 0x040fe200078e02ff */
[----:B------:R-:W-:Y:S01]  /*0a20*/  LOP3.LUT R228, R35, 0x1f, RZ, 0xc0, !PT ;  /* 0x0000001f23e47812 */ /* 0x000fe200078ec0ff */
[----:B0-----:R-:W-:Y:S01]  /*0a30*/  IMAD.MOV.U32 R4, RZ, RZ, RZ ;  /* 0x000000ffff047224 */ /* 0x001fe200078e00ff */
[----:B------:R-:W-:Y:S01]  /*0a40*/  CS2R R144, SRZ ;  /* 0x0000000000907805 */ /* 0x000fe2000001ff00 */
[C---:B------:R-:W-:Y:S01]  /*0a50*/  IMAD R233, R230.reuse, 0x5, RZ ;  /* 0x00000005e6e97824 */ /* 0x040fe200078e02ff */
[----:B------:R-:W-:Y:S01]  /*0a60*/  CS2R R146, SRZ ;  /* 0x0000000000927805 */ /* 0x000fe2000001ff00 */
[C---:B------:R-:W-:Y:S01]  /*0a70*/  IMAD.SHL.U32 R232, R230.reuse, 0x4, RZ ;  /* 0x00000004e6e87824 */ /* 0x040fe200078e00ff */
[----:B------:R-:W-:Y:S01]  /*0a80*/  CS2R R140, SRZ ;  /* 0x00000000008c7805 */ /* 0x000fe2000001ff00 */
[--C-:B-1----:R-:W-:Y:S01]  /*0a90*/  IMAD.MOV R7, RZ, RZ, -R5.reuse ;  /* 0x000000ffff077224 */ /* 0x102fe200078e0a05 */
[----:B------:R-:W-:Y:S01]  /*0aa0*/  CS2R R142, SRZ ;  /* 0x00000000008e7805 */ /* 0x000fe2000001ff00 */
[----:B------:R-:W-:Y:S01]  /*0ab0*/  IMAD R231, R230, 0x3, RZ ;  /* 0x00000003e6e77824 */ /* 0x000fe200078e02ff */
[----:B------:R-:W-:Y:S01]  /*0ac0*/  CS2R R136, SRZ ;  /* 0x0000000000887805 */ /* 0x000fe2000001ff00 */
[----:B------:R-:W-:Y:S01]  /*0ad0*/  IMAD R7, R7, R26, RZ ;  /* 0x0000001a07077224 */ /* 0x000fe200078e02ff */
[----:B------:R-:W-:Y:S01]  /*0ae0*/  CS2R R138, SRZ ;  /* 0x00000000008a7805 */ /* 0x000fe2000001ff00 */
[----:B------:R-:W-:Y:S01]  /*0af0*/  CS2R R52, SRZ ;  /* 0x0000000000347805 */ /* 0x000fe2000001ff00 */
[----:B------:R-:W-:Y:S01]  /*0b00*/  CS2R R54, SRZ ;  /* 0x0000000000367805 */ /* 0x000fe2000001ff00 */
[----:B------:R-:W-:Y:S01]  /*0b10*/  IMAD.HI.U32 R2, R5, R7, R4 ;  /* 0x0000000705027227 */ /* 0x000fe200078e0004 */
[----:B------:R-:W-:Y:S01]  /*0b20*/  LOP3.LUT R4, R24, 0x68, RZ, 0xfc, !PT ;  /* 0x0000006818047812 */ /* 0x000fe200078efcff */
[----:B------:R-:W0:Y:S01]  /*0b30*/  I2F.RP R5, R29 ;  /* 0x0000001d00057306 */ /* 0x000e220000209400 */
[----:B------:R-:W-:Y:S01]  /*0b40*/  CS2R R48, SRZ ;  /* 0x0000000000307805 */ /* 0x000fe2000001ff00 */
[----:B------:R-:W-:Y:S01]  /*0b50*/  IMAD.MOV.U32 R7, RZ, RZ, R0 ;  /* 0x000000ffff077224 */ /* 0x000fe200078e0000 */
[----:B------:R-:W-:Y:S01]  /*0b60*/  IABS R9, R4 ;  /* 0x0000000400097213 */ /* 0x000fe20000000000 */
[----:B------:R-:W-:Y:S01]  /*0b70*/  CS2R R50, SRZ ;  /* 0x0000000000327805 */ /* 0x000fe2000001ff00 */
[----:B------:R-:W-:Y:S01]  /*0b80*/  ISETP.GE.AND P3, PT, R4, RZ, PT ;  /* 0x000000ff0400720c */ /* 0x000fe20003f66270 */
[----:B------:R-:W-:Y:S01]  /*0b90*/  IMAD.HI.U32 R0, R2, R7, RZ ;  /* 0x0000000702007227 */ /* 0x000fe200078e00ff */
[----:B------:R-:W-:Y:S01]  /*0ba0*/  LOP3.LUT R4, R24, 0x48, RZ, 0xfc, !PT ;  /* 0x0000004818047812 */ /* 0x000fe200078efcff */
[----:B------:R-:W-:Y:S01]  /*0bb0*/  CS2R R44, SRZ ;  /* 0x00000000002c7805 */ /* 0x000fe2000001ff00 */
[----:B------:R-:W-:Y:S01]  /*0bc0*/  CS2R R46, SRZ ;  /* 0x00000000002e7805 */ /* 0x000fe2000001ff00 */
[----:B------:R-:W-:Y:S01]  /*0bd0*/  IMAD.MOV R0, RZ, RZ, -R0 ;  /* 0x000000ffff007224 */ /* 0x000fe200078e0a00 */
[----:B------:R-:W-:Y:S01]  /*0be0*/  IABS R13, R4 ;  /* 0x00000004000d7213 */ /* 0x000fe20000000000 */
[----:B------:R-:W-:Y:S01]  /*0bf0*/  CS2R R40, SRZ ;  /* 0x0000000000287805 */ /* 0x000fe2000001ff00 */
[----:B------:R-:W-:Y:S01]  /*0c00*/  CS2R R42, SRZ ;  /* 0x00000000002a7805 */ /* 0x000fe2000001ff00 */
[----:B------:R-:W-:Y:S01]  /*0c10*/  IMAD R7, R26, R0, R7 ;  /* 0x000000001a077224 */ /* 0x000fe200078e0207 */
[----:B------:R-:W-:Y:S01]  /*0c20*/  CS2R R36, SRZ ;  /* 0x0000000000247805 */ /* 0x000fe2000001ff00 */
[----:B------:R-:W-:Y:S01]  /*0c30*/  IMAD.HI.U32 R0, R2, R9, RZ ;  /* 0x0000000902007227 */ /* 0x000fe200078e00ff */
[----:B0-----:R-:W0:Y:S01]  /*0c40*/  MUFU.RCP R5, R5 ;  /* 0x0000000500057308 */ /* 0x001e220000001000 */
[----:B------:R-:W-:Y:S01]  /*0c50*/  CS2R R38, SRZ ;  /* 0x0000000000267805 */ /* 0x000fe2000001ff00 */
[C---:B------:R-:W-:Y:S01]  /*0c60*/  ISETP.GT.U32.AND P0, PT, R26.reuse, R7, PT ;  /* 0x000000071a00720c */ /* 0x040fe20003f04070 */
[----:B------:R-:W-:Y:S01]  /*0c70*/  IMAD.MOV R10, RZ, RZ, -R0 ;  /* 0x000000ffff0a7224 */ /* 0x000fe200078e0a00 */
[----:B------:R-:W-:Y:S01]  /*0c80*/  SHF.R.S32.HI R0, RZ, 0x1f, R217 ;  /* 0x0000001fff007819 */ /* 0x000fe200000114d9 */
[----:B------:R-:W-:Y:S01]  /*0c90*/  CS2R R164, SRZ ;  /* 0x0000000000a47805 */ /* 0x000fe2000001ff00 */
[----:B------:R-:W-:Y:S01]  /*0ca0*/  CS2R R166, SRZ ;  /* 0x0000000000a67805 */ /* 0x000fe2000001ff00 */
[----:B------:R-:W-:Y:S01]  /*0cb0*/  IMAD R9, R26, R10, R9 ;  /* 0x0000000a1a097224 */ /* 0x000fe200078e0209 */
[----:B------:R-:W-:Y:S01]  /*0cc0*/  LEA.HI R217, R0, R217, RZ, 0x5 ;  /* 0x000000d900d97211 */ /* 0x000fe200078f28ff */
[----:B------:R-:W-:Y:S01]  /*0cd0*/  IMAD.HI.U32 R0, R2, R11, RZ ;  /* 0x0000000b02007227 */ /* 0x000fe200078e00ff */
[----:B------:R-:W-:Y:S01]  /*0ce0*/  CS2R R148, SRZ ;  /* 0x0000000000947805 */ /* 0x000fe2000001ff00 */
[----:B------:R-:W-:Y:S01]  /*0cf0*/  CS2R R150, SRZ ;  /* 0x0000000000967805 */ /* 0x000fe2000001ff00 */
[----:B------:R-:W-:Y:S01]  /*0d00*/  ISETP.GT.U32.AND P1, PT, R26, R9, PT ;  /* 0x000000091a00720c */ /* 0x000fe20003f24070 */
[----:B------:R-:W-:Y:S01]  /*0d10*/  IMAD.MOV R6, RZ, RZ, -R0 ;  /* 0x000000ffff067224 */ /* 0x000fe200078e0a00 */
[----:B------:R-:W-:Y:S01]  /*0d20*/  LOP3.LUT R0, R24, 0x50, RZ, 0xfc, !PT ;  /* 0x0000005018007812 */ /* 0x000fe200078efcff */
[--C-:B------:R-:W-:Y:S01]  /*0d30*/  @!P0 IMAD.IADD R7, R7, 0x1, -R26.reuse ;  /* 0x0000000107078824 */ /* 0x100fe200078e0a1a */
[----:B0-----:R-:W-:Y:S01]  /*0d40*/  IADD3 R5, R5, 0xffffffe, RZ ;  /* 0x0ffffffe05057810 */ /* 0x001fe20007ffe0ff */
[----:B------:R-:W-:Y:S01]  /*0d50*/  IMAD R6, R26, R6, R11 ;  /* 0x000000061a067224 */ /* 0x000fe200078e020b */
[----:B------:R-:W-:Y:S01]  /*0d60*/  IABS R11, R0 ;  /* 0x00000000000b7213 */ /* 0x000fe20000000000 */
[----:B------:R-:W-:Y:S01]  /*0d70*/  IMAD.HI.U32 R10, R2, R15, RZ ;  /* 0x0000000f020a7227 */ /* 0x000fe200078e00ff */
[----:B------:R-:W-:Y:S01]  /*0d80*/  ISETP.GT.U32.AND P0, PT, R26, R7, PT ;  /* 0x000000071a00720c */ /* 0x000fe20003f04070 */
[----:B------:R-:W-:Y:S01]  /*0d90*/  CS2R R132, SRZ ;  /* 0x0000000000847805 */ /* 0x000fe2000001ff00 */
[----:B------:R-:W0:Y:S01]  /*0da0*/  F2I.FTZ.U32.TRUNC.NTZ R5, R5 ;  /* 0x0000000500057305 */ /* 0x000e22000021f000 */
[----:B------:R-:W-:Y:S01]  /*0db0*/  ISETP.GE.AND P4, PT, R0, RZ, PT ;  /* 0x000000ff0000720c */ /* 0x000fe20003f86270 */
[----:B------:R-:W-:Y:S01]  /*0dc0*/  IMAD.HI.U32 R0, R2, R11, RZ ;  /* 0x0000000b02007227 */ /* 0x000fe200078e00ff */
[----:B------:R-:W-:Y:S01]  /*0dd0*/  CS2R R134, SRZ ;  /* 0x0000000000867805 */ /* 0x000fe2000001ff00 */
[----:B------:R-:W-:Y:S01]  /*0de0*/  CS2R R128, SRZ ;  /* 0x0000000000807805 */ /* 0x000fe2000001ff00 */
[----:B------:R-:W-:Y:S01]  /*0df0*/  CS2R R130, SRZ ;  /* 0x0000000000827805 */ /* 0x000fe2000001ff00 */
[----:B------:R-:W-:Y:S01]  /*0e00*/  @!P1 IMAD.IADD R9, R9, 0x1, -R26 ;  /* 0x0000000109099824 */ /* 0x000fe200078e0a1a */
[----:B------:R-:W-:Y:S01]  /*0e10*/  ISETP.GE.AND P1, PT, R4, RZ, PT ;  /* 0x000000ff0400720c */ /* 0x000fe20003f26270 */
[----:B------:R-:W-:Y:S01]  /*0e20*/  IMAD.MOV.U32 R4, RZ, RZ, RZ ;  /* 0x000000ffff047224 */ /* 0x000fe200078e00ff */
[----:B------:R-:W-:Y:S01]  /*0e30*/  CS2R R124, SRZ ;  /* 0x00000000007c7805 */ /* 0x000fe2000001ff00 */
[----:B------:R-:W-:Y:S01]  /*0e40*/  IMAD.MOV R0, RZ, RZ, -R0 ;  /* 0x000000ffff007224 */ /* 0x000fe200078e0a00 */
[----:B------:R-:W-:Y:S01]  /*0e50*/  ISETP.GT.U32.AND P5, PT, R26, R9, PT ;  /* 0x000000091a00720c */ /* 0x000fe20003fa4070 */
[----:B------:R-:W-:Y:S01]  /*0e60*/  @!P0 IMAD.IADD R7, R7, 0x1, -R26 ;  /* 0x0000000107078824 */ /* 0x000fe200078e0a1a */
[----:B------:R-:W-:Y:S01]  /*0e70*/  ISETP.GE.AND P0, PT, R8, RZ, PT ;  /* 0x000000ff0800720c */ /* 0x000fe20003f06270 */
[----:B------:R-:W-:Y:S01]  /*0e80*/  IMAD.HI.U32 R8, R2, R13, RZ ;  /* 0x0000000d02087227 */ /* 0x000fe200078e00ff */
[----:B------:R-:W-:Y:S01]  /*0e90*/  CS2R R126, SRZ ;  /* 0x00000000007e7805 */ /* 0x000fe2000001ff00 */
[----:B------:R-:W-:Y:S01]  /*0ea0*/  CS2R R72, SRZ ;  /* 0x0000000000487805 */ /* 0x000fe2000001ff00 */
[----:B------:R-:W-:Y:S01]  /*0eb0*/  CS2R R74, SRZ ;  /* 0x00000000004a7805 */ /* 0x000fe2000001ff00 */
[--C-:B0-----:R-:W-:Y:S01]  /*0ec0*/  IMAD.MOV R12, RZ, RZ, -R5.reuse ;  /* 0x000000ffff0c7224 */ /* 0x101fe200078e0a05 */
[----:B------:R-:W-:Y:S01]  /*0ed0*/  CS2R R80, SRZ ;  /* 0x0000000000507805 */ /* 0x000fe2000001ff00 */
[----:B------:R-:W-:Y:S01]  /*0ee0*/  IMAD.MOV R8, RZ, RZ, -R8 ;  /* 0x000000ffff087224 */ /* 0x000fe200078e0a08 */
[----:B------:R-:W-:Y:S01]  /*0ef0*/  CS2R R82, SRZ ;  /* 0x0000000000527805 */ /* 0x000fe2000001ff00 */
[----:B------:R-:W-:Y:S01]  /*0f00*/  IMAD R17, R12, R29, RZ ;  /* 0x0000001d0c117224 */ /* 0x000fe200078e02ff */
[----:B------:R-:W-:Y:S01]  /*0f10*/  LEA.HI R12, R35, R3, RZ, 0x1b ;  /* 0x00000003230c7211 */ /* 0x000fe200078fd8ff */
[----:B------:R-:W-:Y:S01]  /*0f20*/  @!P5 IMAD.IADD R9, R9, 0x1, -R26 ;  /* 0x000000010909d824 */ /* 0x000fe200078e0a1a */
[----:B------:R-:W-:Y:S01]  /*0f30*/  ISETP.GT.U32.AND P5, PT, R26, R6, PT ;  /* 0x000000061a00720c */ /* 0x000fe20003fa4070 */
[----:B------:R-:W-:Y:S01]  /*0f40*/  IMAD.HI.U32 R14, R5, R17, R4 ;  /* 0x00000011050e7227 */ /* 0x000fe200078e0004 */
[----:B------:R-:W-:Y:S01]  /*0f50*/  IABS R17, R22 ;  /* 0x0000001600117213 */ /* 0x000fe20000000000 */
[----:B------:R-:W-:Y:S01]  /*0f60*/  CS2R R152, SRZ ;  /* 0x0000000000987805 */ /* 0x000fe2000001ff00 */
[----:B------:R-:W-:Y:S01]  /*0f70*/  IADD3 R28, R12, 0x78, RZ ;  /* 0x000000780c1c7810 */ /* 0x000fe20007ffe0ff */
[----:B------:R-:W-:Y:S01]  /*0f80*/  IMAD R5, R26, R0, R11 ;  /* 0x000000001a057224 */ /* 0x000fe200078e020b */
[----:B------:R-:W-:Y:S01]  /*0f90*/  IADD3 R30, R12, 0x58, RZ ;  /* 0x000000580c1e7810 */ /* 0x000fe20007ffe0ff */
[----:B------:R-:W-:Y:S01]  /*0fa0*/  IMAD R11, R26, R8, R13 ;  /* 0x000000081a0b7224 */ /* 0x000fe200078e020d */
[----:B------:R-:W-:Y:S01]  /*0fb0*/  IADD3 R31, R12, 0x38, RZ ;  /* 0x000000380c1f7810 */ /* 0x000fe20007ffe0ff */
[----:B------:R-:W-:Y:S01]  /*0fc0*/  IMAD.HI.U32 R8, R2, R21, RZ ;  /* 0x0000001502087227 */ /* 0x000fe200078e00ff */
[----:B------:R-:W-:Y:S01]  /*0fd0*/  CS2R R154, SRZ ;  /* 0x00000000009a7805 */ /* 0x000fe2000001ff00 */
[----:B------:R-:W-:Y:S01]  /*0fe0*/  CS2R R156, SRZ ;  /* 0x00000000009c7805 */ /* 0x000fe2000001ff00 */
[----:B------:R-:W-:Y:S01]  /*0ff0*/  CS2R R158, SRZ ;  /* 0x00000000009e7805 */ /* 0x000fe2000001ff00 */
[----:B------:R-:W-:Y:S01]  /*1000*/  @!P5 IMAD.IADD R6, R6, 0x1, -R26 ;  /* 0x000000010606d824 */ /* 0x000fe200078e0a1a */
[----:B------:R-:W-:Y:S01]  /*1010*/  CS2R R120, SRZ ;  /* 0x0000000000787805 */ /* 0x000fe2000001ff00 */
[----:B------:R-:W-:Y:S01]  /*1020*/  IMAD.MOV R8, RZ, RZ, -R8 ;  /* 0x000000ffff087224 */ /* 0x000fe200078e0a08 */
[----:B------:R-:W-:Y:S01]  /*1030*/  CS2R R122, SRZ ;  /* 0x00000000007a7805 */ /* 0x000fe2000001ff00 */
[----:B------:R-:W-:Y:S01]  /*1040*/  IMAD.HI.U32 R0, R2, R17, RZ ;  /* 0x0000001102007227 */ /* 0x000fe200078e00ff */
[C---:B------:R-:W-:Y:S01]  /*1050*/  ISETP.GT.U32.AND P5, PT, R26.reuse, R6, PT ;  /* 0x000000061a00720c */ /* 0x040fe20003fa4070 */
[----:B------:R-:W-:Y:S01]  /*1060*/  CS2R R116, SRZ ;  /* 0x0000000000747805 */ /* 0x000fe2000001ff00 */
[----:B------:R-:W-:Y:S01]  /*1070*/  CS2R R118, SRZ ;  /* 0x0000000000767805 */ /* 0x000fe2000001ff00 */
[----:B------:R-:W-:Y:S01]  /*1080*/  IMAD R18, R26, R8, R21 ;  /* 0x000000081a127224 */ /* 0x000fe200078e0215 */
[----:B------:R-:W-:Y:S01]  /*1090*/  CS2R R76, SRZ ;  /* 0x00000000004c7805 */ /* 0x000fe2000001ff00 */
[----:B------:R-:W-:Y:S01]  /*10a0*/  IMAD.MOV.U32 R8, RZ, RZ, R7 ;  /* 0x000000ffff087224 */ /* 0x000fe200078e0007 */
[----:B------:R-:W-:Y:S01]  /*10b0*/  CS2R R78, SRZ ;  /* 0x00000000004e7805 */ /* 0x000fe2000001ff00 */
[----:B------:R-:W-:Y:S01]  /*10c0*/  IMAD.HI.U32 R4, R2, R19, RZ ;  /* 0x0000001302047227 */ /* 0x000fe200078e00ff */
[----:B------:R-:W-:Y:S01]  /*10d0*/  CS2R R84, SRZ ;  /* 0x0000000000547805 */ /* 0x000fe2000001ff00 */
[----:B------:R-:W-:Y:S01]  /*10e0*/  CS2R R86, SRZ ;  /* 0x0000000000567805 */ /* 0x000fe2000001ff00 */
[----:B------:R-:W-:Y:S01]  /*10f0*/  CS2R R104, SRZ ;  /* 0x0000000000687805 */ /* 0x000fe2000001ff00 */
[----:B------:R-:W-:Y:S01]  /*1100*/  @!P2 IMAD.MOV R8, RZ, RZ, -R8 ;  /* 0x000000ffff08a224 */ /* 0x000fe200078e0a08 */
[----:B------:R-:W-:Y:S01]  /*1110*/  CS2R R106, SRZ ;  /* 0x00000000006a7805 */ /* 0x000fe2000001ff00 */
[----:B------:R-:W-:Y:S01]  /*1120*/  @!P5 IMAD.IADD R6, R6, 0x1, -R26 ;  /* 0x000000010606d824 */ /* 0x000fe200078e0a1a */
[C---:B------:R-:W-:Y:S01]  /*1130*/  ISETP.GT.U32.AND P5, PT, R26.reuse, R5, PT ;  /* 0x000000051a00720c */ /* 0x040fe20003fa4070 */
[----:B------:R-:W-:Y:S01]  /*1140*/  @!P3 IMAD.MOV R9, RZ, RZ, -R9 ;  /* 0x000000ffff09b224 */ /* 0x000fe200078e0a09 */
[----:B------:R-:W-:Y:S01]  /*1150*/  CS2R R160, SRZ ;  /* 0x0000000000a07805 */ /* 0x000fe2000001ff00 */
[----:B------:R-:W-:Y:S01]  /*1160*/  IMAD.MOV R0, RZ, RZ, -R0 ;  /* 0x000000ffff007224 */ /* 0x000fe200078e0a00 */
[----:B------:R-:W-:Y:S01]  /*1170*/  CS2R R162, SRZ ;  /* 0x0000000000a27805 */ /* 0x000fe2000001ff00 */
[----:B------:R-:W-:Y:S01]  /*1180*/  IMAD.MOV R10, RZ, RZ, -R10 ;  /* 0x000000ffff0a7224 */ /* 0x000fe200078e0a0a */
[----:B------:R-:W-:Y:S01]  /*1190*/  CS2R R168, SRZ ;  /* 0x0000000000a87805 */ /* 0x000fe2000001ff00 */
[----:B------:R-:W-:Y:S01]  /*11a0*/  IMAD.MOV R4, RZ, RZ, -R4 ;  /* 0x000000ffff047224 */ /* 0x000fe200078e0a04 */
[----:B------:R-:W-:Y:S01]  /*11b0*/  CS2R R170, SRZ ;  /* 0x0000000000aa7805 */ /* 0x000fe2000001ff00 */
[C---:B------:R-:W-:Y:S01]  /*11c0*/  IMAD R16, R26.reuse, R0, R17 ;  /* 0x000000001a107224 */ /* 0x040fe200078e0211 */
[----:B------:R-:W-:Y:S01]  /*11d0*/  CS2R R112, SRZ ;  /* 0x0000000000707805 */ /* 0x000fe2000001ff00 */
[C---:B------:R-:W-:Y:S01]  /*11e0*/  IMAD R13, R26.reuse, R10, R15 ;  /* 0x0000000a1a0d7224 */ /* 0x040fe200078e020f */
[----:B------:R-:W-:Y:S01]  /*11f0*/  IABS R15, R28 ;  /* 0x0000001c000f7213 */ /* 0x000fe20000000000 */
[----:B------:R-:W-:Y:S01]  /*1200*/  @!P5 IMAD.IADD R5, R5, 0x1, -R26 ;  /* 0x000000010505d824 */ /* 0x000fe200078e0a1a */
[C---:B------:R-:W-:Y:S01]  /*1210*/  ISETP.GT.U32.AND P5, PT, R26.reuse, R11, PT ;  /* 0x0000000b1a00720c */ /* 0x040fe20003fa4070 */
[----:B------:R-:W-:Y:S01]  /*1220*/  IMAD R17, R26, R4, R19 ;  /* 0x000000041a117224 */ /* 0x000fe200078e0213 */
[----:B------:R-:W-:Y:S01]  /*1230*/  IABS R4, R30 ;  /* 0x0000001e00047213 */ /* 0x000fe20000000000 */
[----:B------:R-:W-:Y:S01]  /*1240*/  IMAD.HI.U32 R10, R2, R23, RZ ;  /* 0x00000017020a7227 */ /* 0x000fe200078e00ff */
[----:B------:R-:W-:Y:S01]  /*1250*/  ISETP.GT.U32.AND P2, PT, R26, R5, PT ;  /* 0x000000051a00720c */ /* 0x000fe20003f44070 */
[----:B------:R-:W-:Y:S01]  /*1260*/  CS2R R114, SRZ ;  /* 0x0000000000727805 */ /* 0x000fe2000001ff00 */
[----:B------:R-:W-:Y:S01]  /*1270*/  IADD3 R19, R12, 0x18, RZ ;  /* 0x000000180c137810 */ /* 0x000fe20007ffe0ff */
[----:B------:R-:W-:Y:S01]  /*1280*/  IMAD.MOV R10, RZ, RZ, -R10 ;  /* 0x000000ffff0a7224 */ /* 0x000fe200078e0a0a */
[----:B------:R-:W-:Y:S01]  /*1290*/  CS2R R108, SRZ ;  /* 0x00000000006c7805 */ /* 0x000fe2000001ff00 */
[----:B------:R-:W-:Y:S01]  /*12a0*/  IMAD.HI.U32 R0, R2, R15, RZ ;  /* 0x0000000f02007227 */ /* 0x000fe200078e00ff */
[----:B------:R-:W-:Y:S01]  /*12b0*/  IABS R25, R19 ;  /* 0x0000001300197213 */ /* 0x000fe20000000000 */
[----:B------:R-:W-:Y:S01]  /*12c0*/  CS2R R110, SRZ ;  /* 0x00000000006e7805 */ /* 0x000fe2000001ff00 */
[----:B------:R-:W-:Y:S01]  /*12d0*/  CS2R R56, SRZ ;  /* 0x0000000000387805 */ /* 0x000fe2000001ff00 */
[--C-:B------:R-:W-:Y:S01]  /*12e0*/  @!P5 IMAD.IADD R11, R11, 0x1, -R26.reuse ;  /* 0x000000010b0bd824 */ /* 0x100fe200078e0a1a */
[C---:B------:R-:W-:Y:S01]  /*12f0*/  ISETP.GT.U32.AND P5, PT, R26.reuse, R13, PT ;  /* 0x0000000d1a00720c */ /* 0x040fe20003fa4070 */
[C---:B------:R-:W-:Y:S01]  /*1300*/  IMAD R21, R26.reuse, R10, R23 ;  /* 0x0000000a1a157224 */ /* 0x040fe200078e0217 */
[----:B------:R-:W-:Y:S01]  /*1310*/  IABS R23, R31 ;  /* 0x0000001f00177213 */ /* 0x000fe20000000000 */
[----:B------:R-:W-:Y:S01]  /*1320*/  @!P2 IMAD.IADD R5, R5, 0x1, -R26 ;  /* 0x000000010505a824 */ /* 0x000fe200078e0a1a */
[C---:B------:R-:W-:Y:S01]  /*1330*/  ISETP.GT.U32.AND P3, PT, R26.reuse, R11, PT ;  /* 0x0000000b1a00720c */ /* 0x040fe20003f64070 */
[----:B------:R-:W-:Y:S01]  /*1340*/  IMAD.MOV.U32 R10, RZ, RZ, R6 ;  /* 0x000000ffff0a7224 */ /* 0x000fe200078e0006 */
[C---:B------:R-:W-:Y:S01]  /*1350*/  ISETP.GT.U32.AND P2, PT, R26.reuse, R17, PT ;  /* 0x000000111a00720c */ /* 0x040fe20003f44070 */
[----:B------:R-:W-:Y:S01]  /*1360*/  IMAD.MOV R0, RZ, RZ, -R0 ;  /* 0x000000ffff007224 */ /* 0x000fe200078e0a00 */
[----:B------:R-:W-:Y:S01]  /*1370*/  CS2R R58, SRZ ;  /* 0x00000000003a7805 */ /* 0x000fe2000001ff00 */
[----:B------:R-:W-:Y:S01]  /*1380*/  @!P6 IMAD.MOV R10, RZ, RZ, -R10 ;  /* 0x000000ffff0ae224 */ /* 0x000fe200078e0a0a */
[C---:B------:R-:W-:Y:S01]  /*1390*/  ISETP.GT.U32.AND P6, PT, R26.reuse, R16, PT ;  /* 0x000000101a00720c */ /* 0x040fe20003fc4070 */
[----:B------:R-:W-:Y:S01]  /*13a0*/  IMAD R0, R26, R0, R15 ;  /* 0x000000001a007224 */ /* 0x000fe200078e020f */
[C---:B------:R-:W-:Y:S01]  /*13b0*/  LOP3.LUT R227, R216.reuse, 0x10, RZ, 0x3c, !PT ;  /* 0x00000010d8e37812 */ /* 0x040fe200078e3cff */
[----:B------:R-:W-:Y:S01]  /*13c0*/  IMAD.MOV.U32 R15, RZ, RZ, R4 ;  /* 0x000000ffff0f7224 */ /* 0x000fe200078e0004 */
[----:B------:R-:W-:Y:S01]  /*13d0*/  LOP3.LUT R226, R216, 0x20, RZ, 0x3c, !PT ;  /* 0x00000020d8e27812 */ /* 0x000fe200078e3cff */
[----:B------:R-:W-:Y:S01]  /*13e0*/  IMAD.HI.U32 R7, R2, R23, RZ ;  /* 0x0000001702077227 */ /* 0x000fe200078e00ff */
[----:B------:R-:W-:-:S02]  /*13f0*/  LOP3.LUT R225, R216, 0x30, RZ, 0x3c, !PT ;  /* 0x00000030d8e17812 */ /* 0x000fc400078e3cff */
[----:B------:R-:W-:Y:S01]  /*1400*/  LOP3.LUT R224, R216, 0x40, RZ, 0x3c, !PT ;  /* 0x00000040d8e07812 */ /* 0x000fe200078e3cff */
[--C-:B------:R-:W-:Y:S01]  /*1410*/  @!P3 IMAD.IADD R11, R11, 0x1, -R26.reuse ;  /* 0x000000010b0bb824 */ /* 0x100fe200078e0a1a */
[----:B------:R-:W-:Y:S01]  /*1420*/  ISETP.GT.U32.AND P3, PT, R26, R18, PT ;  /* 0x000000121a00720c */ /* 0x000fe20003f64070 */
[--C-:B------:R-:W-:Y:S01]  /*1430*/  @!P2 IMAD.IADD R17, R17, 0x1, -R26.reuse ;  /* 0x000000011111a824 */ /* 0x100fe200078e0a1a */
[----:B------:R-:W-:Y:S01]  /*1440*/  LOP3.LUT R223, R216, 0x50, RZ, 0x3c, !PT ;  /* 0x00000050d8df7812 */ /* 0x000fe200078e3cff */
[----:B------:R-:W-:Y:S01]  /*1450*/  IMAD.HI.U32 R4, R2, R15, RZ ;  /* 0x0000000f02047227 */ /* 0x000fe200078e00ff */
[C---:B------:R-:W-:Y:S02]  /*1460*/  LOP3.LUT R222, R216.reuse, 0x60, RZ, 0x3c, !PT ;  /* 0x00000060d8de7812 */ /* 0x040fe400078e3cff */
[----:B------:R-:W-:Y:S01]  /*1470*/  LOP3.LUT R221, R216, 0x70, RZ, 0x3c, !PT ;  /* 0x00000070d8dd7812 */ /* 0x000fe200078e3cff */
[----:B------:R-:W-:Y:S01]  /*1480*/  @!P5 IMAD.IADD R13, R13, 0x1, -R26 ;  /* 0x000000010d0dd824 */ /* 0x000fe200078e0a1a */
[----:B------:R-:W-:Y:S01]  /*1490*/  ISETP.GT.U32.AND P5, PT, R26, R21, PT ;  /* 0x000000151a00720c */ /* 0x000fe20003fa4070 */
[----:B------:R-:W-:Y:S01]  /*14a0*/  IMAD.MOV R4, RZ, RZ, -R4 ;  /* 0x000000ffff047224 */ /* 0x000fe200078e0a04 */
[----:B------:R-:W-:Y:S01]  /*14b0*/  SHF.R.S32.HI R217, RZ, 0x5, R217 ;  /* 0x00000005ffd97819 */ /* 0x000fe200000114d9 */
[----:B------:R-:W-:-:S02]  /*14c0*/  IMAD.MOV R7, RZ, RZ, -R7 ;  /* 0x000000ffff077224 */ /* 0x000fc400078e0a07 */
[--C-:B------:R-:W-:Y:S01]  /*14d0*/  @!P3 IMAD.IADD R18, R18, 0x1, -R26.reuse ;  /* 0x000000011212b824 */ /* 0x100fe200078e0a1a */
[----:B------:R-:W-:Y:S01]  /*14e0*/  ISETP.GT.U32.AND P3, PT, R26, R17, PT ;  /* 0x000000111a00720c */ /* 0x000fe20003f64070 */
[----:B------:R-:W-:Y:S01]  /*14f0*/  @!P6 IMAD.IADD R16, R16, 0x1, -R26 ;  /* 0x000000011010e824 */ /* 0x000fe200078e0a1a */
[C---:B------:R-:W-:Y:S01]  /*1500*/  ISETP.GT.U32.AND P6, PT, R26.reuse, R13, PT ;  /* 0x0000000d1a00720c */ /* 0x040fe20003fc4070 */
[C---:B------:R-:W-:Y:S02]  /*1510*/  IMAD R4, R26.reuse, R4, R15 ;  /* 0x000000041a047224 */ /* 0x040fe400078e020f */
[C---:B------:R-:W-:Y:S01]  /*1520*/  IMAD R15, R26.reuse, R7, R23 ;  /* 0x000000071a0f7224 */ /* 0x040fe200078e0217 */
[----:B------:R-:W-:Y:S01]  /*1530*/  ISETP.GT.U32.AND P2, PT, R26, R16, PT ;  /* 0x000000101a00720c */ /* 0x000fe20003f44070 */
[----:B------:R-:W-:-:S04]  /*1540*/  IMAD.HI.U32 R12, R2, R27, RZ ;  /* 0x0000001b020c7227 */ /* 0x000fc800078e00ff */
[----:B------:R-:W-:-:S04]  /*1550*/  IMAD.HI.U32 R6, R2, R25, RZ ;  /* 0x0000001902067227 */ /* 0x000fc800078e00ff */
[----:B------:R-:W-:Y:S01]  /*1560*/  @!P3 IMAD.IADD R17, R17, 0x1, -R26 ;  /* 0x000000011111b824 */ /* 0x000fe200078e0a1a */
[C---:B------:R-:W-:Y:S01]  /*1570*/  ISETP.GT.U32.AND P3, PT, R26.reuse, R15, PT ;  /* 0x0000000f1a00720c */ /* 0x040fe20003f64070 */
[----:B------:R-:W-:Y:S02]  /*1580*/  IMAD.MOV R12, RZ, RZ, -R12 ;  /* 0x000000ffff0c7224 */ /* 0x000fe400078e0a0c */
[----:B------:R-:W-:Y:S02]  /*1590*/  IMAD.MOV R6, RZ, RZ, -R6 ;  /* 0x000000ffff067224 */ /* 0x000fe400078e0a06 */
[--C-:B------:R-:W-:Y:S02]  /*15a0*/  @!P5 IMAD.IADD R21, R21, 0x1, -R26.reuse ;  /* 0x000000011515d824 */ /* 0x100fe400078e0a1a */
[C---:B------:R-:W-:Y:S02]  /*15b0*/  IMAD R23, R26.reuse, R12, R27 ;  /* 0x0000000c1a177224 */ /* 0x040fe400078e021b */
[----:B------:R-:W-:Y:S01]  /*15c0*/  IMAD R20, R26, R6, R25 ;  /* 0x000000061a147224 */ /* 0x000fe200078e0219 */
[----:B------:R-:W-:Y:S01]  /*15d0*/  LOP3.LUT R25, R24, 0x8, RZ, 0xfc, !PT ;  /* 0x0000000818197812 */ /* 0x000fe200078efcff */
[----:B------:R-:W-:Y:S01]  /*15e0*/  IMAD.MOV.U32 R12, RZ, RZ, R5 ;  /* 0x000000ffff0c7224 */ /* 0x000fe200078e0005 */
[C---:B------:R-:W-:Y:S01]  /*15f0*/  ISETP.GT.U32.AND P5, PT, R26.reuse, R21, PT ;  /* 0x000000151a00720c */ /* 0x040fe20003fa4070 */
[----:B------:R-:W-:Y:S01]  /*1600*/  @!P6 IMAD.IADD R13, R13, 0x1, -R26 ;  /* 0x000000010d0de824 */ /* 0x000fe200078e0a1a */
[C---:B------:R-:W-:Y:S01]  /*1610*/  ISETP.GT.U32.AND P6, PT, R26.reuse, R0, PT ;  /* 0x000000001a00720c */ /* 0x040fe20003fc4070 */
[----:B------:R-:W-:Y:S01]  /*1620*/  @!P4 IMAD.MOV R12, RZ, RZ, -R12 ;  /* 0x000000ffff0cc224 */ /* 0x000fe200078e0a0c */
[----:B------:R-:W-:Y:S01]  /*1630*/  ISETP.GT.U32.AND P4, PT, R26, R18, PT ;  /* 0x000000121a00720c */ /* 0x000fe20003f84070 */
[--C-:B------:R-:W-:Y:S01]  /*1640*/  @!P2 IMAD.IADD R16, R16, 0x1, -R26.reuse ;  /* 0x000000011010a824 */ /* 0x100fe200078e0a1a */
[----:B------:R-:W-:Y:S01]  /*1650*/  IABS R5, R25 ;  /* 0x0000001900057213 */ /* 0x000fe20000000000 */
[----:B------:R-:W-:Y:S01]  /*1660*/  @!P3 IMAD.IADD R15, R15, 0x1, -R26 ;  /* 0x000000010f0fb824 */ /* 0x000fe200078e0a1a */
[----:B------:R-:W-:Y:S01]  /*1670*/  ISETP.GT.U32.AND P2, PT, R26, R4, PT ;  /* 0x000000041a00720c */ /* 0x000fe20003f44070 */
[----:B------:R-:W-:Y:S01]  /*1680*/  @!P0 IMAD.MOV R13, RZ, RZ, -R13 ;  /* 0x000000ffff0d8224 */ /* 0x000fe200078e0a0d */
[----:B------:R-:W-:Y:S01]  /*1690*/  ISETP.GE.AND P3, PT, R33, RZ, PT ;  /* 0x000000ff2100720c */ /* 0x000fe20003f66270 */
[----:B------:R-:W-:-:S04]  /*16a0*/  IMAD.HI.U32 R2, R2, R5, RZ ;  /* 0x0000000502027227 */ /* 0x000fc800078e00ff */
[----:B------:R-:W-:Y:S02]  /*16b0*/  IMAD.MOV R2, RZ, RZ, -R2 ;  /* 0x000000ffff027224 */ /* 0x000fe400078e0a02 */
[--C-:B------:R-:W-:Y:S01]  /*16c0*/  @!P5 IMAD.IADD R21, R21, 0x1, -R26.reuse ;  /* 0x000000011515d824 */ /* 0x100fe200078e0a1a */
[----:B------:R-:W-:Y:S01]  /*16d0*/  ISETP.GE.AND P5, PT, R22, RZ, PT ;  /* 0x000000ff1600720c */ /* 0x000fe20003fa6270 */
[--C-:B------:R-:W-:Y:S01]  /*16e0*/  @!P6 IMAD.IADD R0, R0, 0x1, -R26.reuse ;  /* 0x000000010000e824 */ /* 0x100fe200078e0a1a */
[----:B------:R-:W-:Y:S01]  /*16f0*/  ISETP.GT.U32.AND P6, PT, R26, R23, PT ;  /* 0x000000171a00720c */ /* 0x000fe20003fc4070 */
[--C-:B------:R-:W-:Y:S01]  /*1700*/  @!P4 IMAD.IADD R18, R18, 0x1, -R26.reuse ;  /* 0x000000011212c824 */ /* 0x100fe200078e0a1a */
[----:B------:R-:W-:Y:S01]  /*1710*/  ISETP.GT.U32.AND P4, PT, R26, R20, PT ;  /* 0x000000141a00720c */ /* 0x000fe20003f84070 */
[----:B------:R-:W-:Y:S01]  /*1720*/  @!P2 IMAD.IADD R4, R4, 0x1, -R26 ;  /* 0x000000010404a824 */ /* 0x000fe200078e0a1a */
[----:B------:R-:W-:Y:S01]  /*1730*/  ISETP.GE.AND P2, PT, R32, RZ, PT ;  /* 0x000000ff2000720c */ /* 0x000fe20003f46270 */
[C---:B------:R-:W-:Y:S01]  /*1740*/  IMAD R22, R26.reuse, R2, R5 ;  /* 0x000000021a167224 */ /* 0x040fe200078e0205 */
[----:B------:R-:W-:Y:S01]  /*1750*/  LOP3.LUT R2, R35, 0x7, RZ, 0xc0, !PT ;  /* 0x0000000723027812 */ /* 0x000fe200078ec0ff */
[----:B------:R-:W-:Y:S01]  /*1760*/  @!P3 IMAD.MOV R18, RZ, RZ, -R18 ;  /* 0x000000ffff12b224 */ /* 0x000fe200078e0a12 */
[----:B------:R-:W-:Y:S01]  /*1770*/  ISETP.GT.U32.AND P0, PT, R26, R4, PT ;  /* 0x000000041a00720c */ /* 0x000fe20003f04070 */
[----:B------:R-:W-:Y:S01]  /*1780*/  IMAD.HI.U32 R14, R14, R66, RZ ;  /* 0x000000420e0e7227 */ /* 0x000fe200078e00ff */
[----:B------:R-:W-:Y:S01]  /*1790*/  ISETP.GT.U32.AND P3, PT, R26, R22, PT ;  /* 0x000000161a00720c */ /* 0x000fe20003f64070 */
[----:B------:R-:W-:-:S02]  /*17a0*/  CS2R R32, SRZ ;  /* 0x0000000000207805 */ /* 0x000fc4000001ff00 */
[----:B------:R-:W-:Y:S02]  /*17b0*/  IMAD.MOV R6, RZ, RZ, -R14 ;  /* 0x000000ffff067224 */ /* 0x000fe400078e0a0e */
[----:B------:R-:W-:Y:S02]  /*17c0*/  @!P6 IMAD.IADD R23, R23, 0x1, -R26 ;  /* 0x000000011717e824 */ /* 0x000fe400078e0a1a */
[----:B------:R-:W-:Y:S02]  /*17d0*/  IMAD R66, R29, R6, R66 ;  /* 0x000000061d427224 */ /* 0x000fe400078e0242 */
[----:B------:R-:W-:Y:S01]  /*17e0*/  @!P2 IMAD.MOV R17, RZ, RZ, -R17 ;  /* 0x000000ffff11a224 */ /* 0x000fe200078e0a11 */
[----:B------:R-:W-:Y:S01]  /*17f0*/  ISETP.GT.U32.AND P2, PT, R26, R23, PT ;  /* 0x000000171a00720c */ /* 0x000fe20003f44070 */
[----:B------:R-:W-:Y:S01]  /*1800*/  @!P4 IMAD.IADD R20, R20, 0x1, -R26 ;  /* 0x000000011414c824 */ /* 0x000fe200078e0a1a */
[----:B------:R-:W-:Y:S01]  /*1810*/  ISETP.GE.AND P4, PT, R34, RZ, PT ;  /* 0x000000ff2200720c */ /* 0x000fe20003f86270 */
[----:B------:R-:W-:-:S02]  /*1820*/  IMAD.MOV.U32 R14, RZ, RZ, R11 ;  /* 0x000000ffff0e7224 */ /* 0x000fc400078e000b */
[--C-:B------:R-:W-:Y:S01]  /*1830*/  @!P0 IMAD.IADD R4, R4, 0x1, -R26.reuse ;  /* 0x0000000104048824 */ /* 0x100fe200078e0a1a */
[----:B------:R-:W-:Y:S01]  /*1840*/  ISETP.GT.U32.AND P0, PT, R29, R66, PT ;  /* 0x000000421d00720c */ /* 0x000fe20003f04070 */
[----:B------:R-:W-:Y:S01]  /*1850*/  @!P3 IMAD.IADD R22, R22, 0x1, -R26 ;  /* 0x000000011616b824 */ /* 0x000fe200078e0a1a */
[C---:B------:R-:W-:Y:S01]  /*1860*/  ISETP.GT.U32.AND P6, PT, R26.reuse, R20, PT ;  /* 0x000000141a00720c */ /* 0x040fe20003fc4070 */
[----:B------:R-:W-:Y:S01]  /*1870*/  @!P1 IMAD.MOV R14, RZ, RZ, -R14 ;  /* 0x000000ffff0e9224 */ /* 0x000fe200078e0a0e */
[C---:B------:R-:W-:Y:S01]  /*1880*/  ISETP.GT.U32.AND P1, PT, R26.reuse, R0, PT ;  /* 0x000000001a00720c */ /* 0x040fe20003f24070 */
[----:B------:R-:W-:Y:S01]  /*1890*/  @!P5 IMAD.MOV R16, RZ, RZ, -R16 ;  /* 0x000000ffff10d224 */ /* 0x000fe200078e0a10 */
[C---:B------:R-:W-:Y:S01]  /*18a0*/  ISETP.GT.U32.AND P5, PT, R26.reuse, R15, PT ;  /* 0x0000000f1a00720c */ /* 0x040fe20003fa4070 */
[C---:B------:R-:W-:Y:S01]  /*18b0*/  IMAD.SHL.U32 R6, R35.reuse, 0x8, RZ ;  /* 0x0000000823067824 */ /* 0x040fe200078e00ff */
[----:B------:R-:W-:Y:S01]  /*18c0*/  ISETP.GT.U32.AND P3, PT, R26, R22, PT ;  /* 0x000000161a00720c */ /* 0x000fe20003f64070 */
[----:B------:R-:W-:-:S02]  /*18d0*/  IMAD.SHL.U32 R5, R35, 0x2, RZ ;  /* 0x0000000223057824 */ /* 0x000fc400078e00ff */
[--C-:B------:R-:W-:Y:S01]  /*18e0*/  @!P2 IMAD.IADD R23, R23, 0x1, -R26.reuse ;  /* 0x000000011717a824 */ /* 0x100fe200078e0a1a */
[----:B------:R-:W-:Y:S01]  /*18f0*/  LOP3.LUT R7, R6, 0x30, RZ, 0xc0, !PT ;  /* 0x0000003006077812 */ /* 0x000fe200078ec0ff */
[----:B------:R-:W-:Y:S01]  /*1900*/  @!P0 IMAD.IADD R66, R66, 0x1, -R29 ;  /* 0x0000000142428824 */ /* 0x000fe200078e0a1d */
[----:B------:R-:W-:Y:S01]  /*1910*/  ISETP.GE.AND P2, PT, R24, RZ, PT ;  /* 0x000000ff1800720c */ /* 0x000fe20003f46270 */
[----:B------:R-:W-:Y:S01]  /*1920*/  @!P4 IMAD.MOV R21, RZ, RZ, -R21 ;  /* 0x000000ffff15c224 */ /* 0x000fe200078e0a15 */
[----:B------:R-:W-:Y:S01]  /*1930*/  LOP3.LUT R6, R5, 0x10, RZ, 0xc0, !PT ;  /* 0x0000001005067812 */ /* 0x000fe200078ec0ff */
[----:B------:R-:W-:Y:S01]  /*1940*/  IMAD R24, R2, 0x40, R7 ;  /* 0x0000004002187824 */ /* 0x000fe200078e0207 */
[----:B------:R-:W-:Y:S01]  /*1950*/  ISETP.GE.AND P4, PT, R28, RZ, PT ;  /* 0x000000ff1c00720c */ /* 0x000fe20003f86270 */
[----:B------:R-:W-:Y:S01]  /*1960*/  IMAD R7, R2, 0x210, RZ ;  /* 0x0000021002077824 */ /* 0x000fe200078e02ff */
[----:B------:R-:W-:Y:S01]  /*1970*/  LEA.HI R6, R67, R6, RZ, 0x1f ;  /* 0x0000000643067211 */ /* 0x000fe200078ff8ff */
[----:B------:R-:W-:Y:S01]  /*1980*/  IMAD.SHL.U32 R2, R35, 0x100, RZ ;  /* 0x0000010023027824 */ /* 0x000fe200078e00ff */
[----:B------:R-:W-:Y:S01]  /*1990*/  ISETP.GT.U32.AND P0, PT, R29, R66, PT ;  /* 0x000000421d00720c */ /* 0x000fe20003f04070 */
[--C-:B------:R-:W-:Y:S01]  /*19a0*/  @!P1 IMAD.IADD R0, R0, 0x1, -R26.reuse ;  /* 0x0000000100009824 */ /* 0x100fe200078e0a1a */
[----:B------:R-:W-:Y:S01]  /*19b0*/  ISETP.GE.AND P1, PT, R30, RZ, PT ;  /* 0x000000ff1e00720c */ /* 0x000fe20003f26270 */
[--C-:B------:R-:W-:Y:S01]  /*19c0*/  @!P5 IMAD.IADD R15, R15, 0x1, -R26.reuse ;  /* 0x000000010f0fd824 */ /* 0x100fe200078e0a1a */
[----:B------:R-:W-:Y:S01]  /*19d0*/  ISETP.GE.AND P5, PT, R31, RZ, PT ;  /* 0x000000ff1f00720c */ /* 0x000fe20003fa6270 */
[--C-:B------:R-:W-:Y:S01]  /*19e0*/  @!P6 IMAD.IADD R20, R20, 0x1, -R26.reuse ;  /* 0x000000011414e824 */ /* 0x100fe200078e0a1a */
[----:B------:R-:W-:Y:S01]  /*19f0*/  ISETP.GE.AND P6, PT, R19, RZ, PT ;  /* 0x000000ff1300720c */ /* 0x000fe20003fc6270 */
[----:B------:R-:W-:Y:S01]  /*1a00*/  @!P3 IMAD.IADD R22, R22, 0x1, -R26 ;  /* 0x000000011616b824 */ /* 0x000fe200078e0a1a */
[----:B------:R-:W-:Y:S01]  /*1a10*/  ISETP.GE.AND P3, PT, R25, RZ, PT ;  /* 0x000000ff1900720c */ /* 0x000fe20003f66270 */
[----:B------:R-:W-:Y:S01]  /*1a20*/  @!P4 IMAD.MOV R0, RZ, RZ, -R0 ;  /* 0x000000ffff00c224 */ /* 0x000fe200078e0a00 */
[----:B------:R-:W-:Y:S01]  /*1a30*/  LOP3.LUT R24, R24, 0x30, R5, 0x78, !PT ;  /* 0x0000003018187812 */ /* 0x000fe200078e7805 */
[----:B------:R-:W-:Y:S01]  /*1a40*/  IMAD.SHL.U32 R5, R35, 0x10, RZ ;  /* 0x0000001023057824 */ /* 0x000fe200078e00ff */
[----:B------:R-:W-:Y:S01]  /*1a50*/  LOP3.LUT R7, R7, R6, RZ, 0x3c, !PT ;  /* 0x0000000607077212 */ /* 0x000fe200078e3cff */
[----:B------:R-:W-:Y:S01]  /*1a60*/  @!P0 IMAD.IADD R66, R66, 0x1, -R29 ;  /* 0x0000000142428824 */ /* 0x000fe200078e0a1d */
[----:B------:R-:W-:Y:S01]  /*1a70*/  LOP3.LUT R2, R2, 0x1000, RZ, 0xc0, !PT ;  /* 0x0000100002027812 */ /* 0x000fe200078ec0ff */
[----:B------:R-:W-:Y:S01]  /*1a80*/  @!P2 IMAD.MOV R23, RZ, RZ, -R23 ;  /* 0x000000ffff17a224 */ /* 0x000fe200078e0a17 */
[----:B------:R-:W-:Y:S01]  /*1a90*/  LOP3.LUT R5, R5, 0x200, RZ, 0xc0, !PT ;  /* 0x0000020005057812 */ /* 0x000fe200078ec0ff */
[----:B------:R-:W-:Y:S01]  /*1aa0*/  @!P5 IMAD.MOV R15, RZ, RZ, -R15 ;  /* 0x000000ffff0fd224 */ /* 0x000fe200078e0a0f */
[----:B------:R-:W-:Y:S01]  /*1ab0*/  ISETP.NE.AND P0, PT, RZ, c[0x0][0x17c], PT ;  /* 0x00005f00ff007a0c */ /* 0x000fe20003f05270 */
[----:B------:R-:W-:Y:S01]  /*1ac0*/  IMAD.IADD R7, R2, 0x1, R7 ;  /* 0x0000000102077824 */ /* 0x000fe200078e0207 */
[----:B------:R-:W-:Y:S01]  /*1ad0*/  SHF.R.U32.HI R67, RZ, 0x2, R67 ;  /* 0x00000002ff437819 */ /* 0x000fe20000011643 */
[----:B------:R-:W-:Y:S01]  /*1ae0*/  IMAD.MOV.U32 R2, RZ, RZ, R4 ;  /* 0x000000ffff027224 */ /* 0x000fe200078e0004 */
[----:B------:R-:W-:Y:S01]  /*1af0*/  CS2R R34, SRZ ;  /* 0x0000000000227805 */ /* 0x000fe2000001ff00 */
[----:B------:R-:W-:Y:S01]  /*1b00*/  IMAD.IADD R6, R5, 0x1, R24 ;  /* 0x0000000105067824 */ /* 0x000fe200078e0218 */
[----:B------:R-:W-:Y:S01]  /*1b10*/  LOP3.LUT R5, RZ, c[0x0][0x17c], RZ, 0x33, !PT ;  /* 0x00005f00ff057a12 */ /* 0x000fe200078e33ff */
[----:B------:R-:W-:Y:S01]  /*1b20*/  @!P1 IMAD.MOV R2, RZ, RZ, -R2 ;  /* 0x000000ffff029224 */ /* 0x000fe200078e0a02 */
[----:B------:R-:W-:Y:S01]  /*1b30*/  ISETP.GE.AND P1, PT, R220, RZ, PT ;  /* 0x000000ffdc00720c */ /* 0x000fe20003f26270 */
[----:B------:R-:W-:Y:S01]  /*1b40*/  @!P6 IMAD.MOV R20, RZ, RZ, -R20 ;  /* 0x000000ffff14e224 */ /* 0x000fe200078e0a14 */
[C---:B------:R-:W-:Y:S01]  /*1b50*/  SEL R4, R5.reuse, R0, !P0 ;  /* 0x0000000005047207 */ /* 0x040fe20004000000 */
[----:B------:R-:W-:Y:S01]  /*1b60*/  @!P3 IMAD.MOV R22, RZ, RZ, -R22 ;  /* 0x000000ffff16b224 */ /* 0x000fe200078e0a16 */
[C---:B------:R-:W-:Y:S01]  /*1b70*/  SEL R8, R5.reuse, R8, !P0 ;  /* 0x0000000805087207 */ /* 0x040fe20004000000 */
[----:B------:R-:W-:Y:S01]  /*1b80*/  CS2R R28, SRZ ;  /* 0x00000000001c7805 */ /* 0x000fe2000001ff00 */
[C---:B------:R-:W-:Y:S01]  /*1b90*/  SEL R9, R5.reuse, R9, !P0 ;  /* 0x0000000905097207 */ /* 0x040fe20004000000 */
[----:B------:R-:W-:Y:S01]  /*1ba0*/  IMAD R214, R4, c[0x0][0x190], RZ ;  /* 0x0000640004d67a24 */ /* 0x000fe200078e02ff */
[C---:B------:R-:W-:Y:S01]  /*1bb0*/  SEL R10, R5.reuse, R10, !P0 ;  /* 0x0000000a050a7207 */ /* 0x040fe20004000000 */
[----:B------:R-:W-:Y:S01]  /*1bc0*/  IMAD R8, R8, c[0x0][0x190], RZ ;  /* 0x0000640008087a24 */ /* 0x000fe200078e02ff */
[----:B------:R-:W-:Y:S01]  /*1bd0*/  SEL R11, R5, R2, !P0 ;  /* 0x00000002050b7207 */ /* 0x000fe20004000000 */
[----:B------:R-:W-:Y:S01]  /*1be0*/  IMAD R9, R9, c[0x0][0x190], RZ ;  /* 0x0000640009097a24 */ /* 0x000fe200078e02ff */
[C---:B------:R-:W-:Y:S01]  /*1bf0*/  SEL R12, R5.reuse, R12, !P0 ;  /* 0x0000000c050c7207 */ /* 0x040fe20004000000 */
[----:B------:R-:W-:Y:S01]  /*1c00*/  @!P1 IMAD.MOV R66, RZ, RZ, -R66 ;  /* 0x000000ffff429224 */ /* 0x000fe200078e0a42 */
[C---:B------:R-:W-:Y:S01]  /*1c10*/  SEL R14, R5.reuse, R14, !P0 ;  /* 0x0000000e050e7207 */ /* 0x040fe20004000000 */
[----:B------:R-:W-:Y:S01]  /*1c20*/  IMAD R10, R10, c[0x0][0x190], RZ ;  /* 0x000064000a0a7a24 */ /* 0x000fe200078e02ff */
[----:B------:R-:W-:Y:S01]  /*1c30*/  SEL R13, R5, R13, !P0 ;  /* 0x0000000d050d7207 */ /* 0x000fe20004000000 */
[----:B------:R-:W-:Y:S01]  /*1c40*/  IMAD R11, R11, c[0x0][0x190], RZ ;  /* 0x000064000b0b7a24 */ /* 0x000fe200078e02ff */
[C---:B------:R-:W-:Y:S01]  /*1c50*/  SEL R15, R5.reuse, R15, !P0 ;  /* 0x0000000f050f7207 */ /* 0x040fe20004000000 */
[----:B------:R-:W-:Y:S01]  /*1c60*/  IMAD R12, R12, c[0x0][0x190], RZ ;  /* 0x000064000c0c7a24 */ /* 0x000fe200078e02ff */
[C---:B------:R-:W-:Y:S01]  /*1c70*/  SEL R60, R5.reuse, R16, !P0 ;  /* 0x00000010053c7207 */ /* 0x040fe20004000000 */
[----:B------:R-:W-:Y:S01]  /*1c80*/  IMAD R14, R14, c[0x0][0x190], RZ ;  /* 0x000064000e0e7a24 */ /* 0x000fe200078e02ff */
[----:B------:R-:W-:Y:S01]  /*1c90*/  SEL R61, R5, R17, !P0 ;  /* 0x00000011053d7207 */ /* 0x000fe20004000000 */
[----:B------:R-:W-:Y:S01]  /*1ca0*/  IMAD R13, R13, c[0x0][0x190], RZ ;  /* 0x000064000d0d7a24 */ /* 0x000fe200078e02ff */
[----:B------:R-:W-:Y:S01]  /*1cb0*/  SEL R62, R5, R18, !P0 ;  /* 0x00000012053e7207 */ /* 0x000fe20004000000 */
[----:B------:R-:W-:Y:S01]  /*1cc0*/  IMAD R15, R15, c[0x0][0x190], RZ ;  /* 0x000064000f0f7a24 */ /* 0x000fe200078e02ff */
[C---:B------:R-:W-:Y:S01]  /*1cd0*/  SEL R63, R5.reuse, R20, !P0 ;  /* 0x00000014053f7207 */ /* 0x040fe20004000000 */
[----:B------:R-:W-:Y:S01]  /*1ce0*/  IMAD R60, R60, c[0x0][0x190], RZ ;  /* 0x000064003c3c7a24 */ /* 0x000fe200078e02ff */
[----:B------:R-:W-:Y:S01]  /*1cf0*/  SEL R64, R5, R21, !P0 ;  /* 0x0000001505407207 */ /* 0x000fe20004000000 */
[----:B------:R-:W-:Y:S01]  /*1d00*/  IMAD R61, R61, c[0x0][0x190], RZ ;  /* 0x000064003d3d7a24 */ /* 0x000fe200078e02ff */
[C---:B------:R-:W-:Y:S01]  /*1d10*/  SEL R65, R5.reuse, R22, !P0 ;  /* 0x0000001605417207 */ /* 0x040fe20004000000 */
[----:B------:R-:W-:Y:S01]  /*1d20*/  IMAD R62, R62, c[0x0][0x190], RZ ;  /* 0x000064003e3e7a24 */ /* 0x000fe200078e02ff */
[----:B------:R-:W-:Y:S01]  /*1d30*/  SEL R5, R5, R23, !P0 ;  /* 0x0000001705057207 */ /* 0x000fe20004000000 */
[----:B------:R-:W-:Y:S01]  /*1d40*/  IMAD R63, R63, c[0x0][0x190], RZ ;  /* 0x000064003f3f7a24 */ /* 0x000fe200078e02ff */
[----:B------:R-:W-:Y:S01]  /*1d50*/  ISETP.NE.AND P0, PT, RZ, c[0x0][0x178], PT ;  /* 0x00005e00ff007a0c */ /* 0x000fe20003f05270 */
[----:B------:R-:W-:Y:S01]  /*1d60*/  IMAD R64, R64, c[0x0][0x190], RZ ;  /* 0x0000640040407a24 */ /* 0x000fe200078e02ff */
[----:B------:R-:W-:Y:S01]  /*1d70*/  LEA R215, P3, R214, c[0x0][0x168], 0x1 ;  /* 0x00005a00d6d77a11 */ /* 0x000fe200078608ff */
[----:B------:R-:W-:Y:S01]  /*1d80*/  IMAD R184, R5, c[0x0][0x190], RZ ;  /* 0x0000640005b87a24 */ /* 0x000fe200078e02ff */
[----:B------:R-:W-:Y:S01]  /*1d90*/  LEA R213, P4, R8, c[0x0][0x168], 0x1 ;  /* 0x00005a0008d57a11 */ /* 0x000fe200078808ff */
[----:B------:R-:W-:Y:S01]  /*1da0*/  IMAD R65, R65, c[0x0][0x190], RZ ;  /* 0x0000640041417a24 */ /* 0x000fe200078e02ff */
[----:B------:R-:W-:Y:S01]  /*1db0*/  LEA.HI.X.SX32 R214, R214, c[0x0][0x16c], 0x1, P3 ;  /* 0x00005b00d6d67a11 */ /* 0x000fe200018f0eff */
[----:B------:R-:W-:Y:S01]  /*1dc0*/  IMAD.MOV.U32 R2, RZ, RZ, c[0x0][0x180] ;  /* 0x00006000ff027624 */ /* 0x000fe200078e00ff */
[----:B------:R-:W-:Y:S01]  /*1dd0*/  LEA.HI.X.SX32 R212, R8, c[0x0][0x16c], 0x1, P4 ;  /* 0x00005b0008d47a11 */ /* 0x000fe200020f0eff */
[----:B------:R-:W-:Y:S01]  /*1de0*/  CS2R R30, SRZ ;  /* 0x00000000001e7805 */ /* 0x000fe2000001ff00 */
[----:B------:R-:W-:Y:S01]  /*1df0*/  LEA R210, P5, R9, c[0x0][0x168], 0x1 ;  /* 0x00005a0009d27a11 */ /* 0x000fe200078a08ff */
[----:B------:R-:W-:Y:S01]  /*1e00*/  CS2R R24, SRZ ;  /* 0x0000000000187805 */ /* 0x000fe2000001ff00 */
[----:B------:R-:W-:Y:S01]  /*1e10*/  LEA R209, P6, R10, c[0x0][0x168], 0x1 ;  /* 0x00005a000ad17a11 */ /* 0x000fe200078c08ff */
[----:B------:R-:W-:Y:S01]  /*1e20*/  CS2R R26, SRZ ;  /* 0x00000000001a7805 */ /* 0x000fe2000001ff00 */
[----:B------:R-:W-:Y:S01]  /*1e30*/  @!P0 LOP3.LUT R66, RZ, c[0x0][0x178], RZ, 0x33, !PT ;  /* 0x00005e00ff428a12 */ /* 0x000fe200078e33ff */
[----:B------:R-:W-:Y:S01]  /*1e40*/  CS2R R20, SRZ ;  /* 0x0000000000147805 */ /* 0x000fe2000001ff00 */
[----:B------:R-:W-:Y:S01]  /*1e50*/  LEA R207, P0, R11, c[0x0][0x168], 0x1 ;  /* 0x00005a000bcf7a11 */ /* 0x000fe200078008ff */
[----:B------:R-:W-:Y:S01]  /*1e60*/  CS2R R22, SRZ ;  /* 0x0000000000167805 */ /* 0x000fe2000001ff00 */
[----:B------:R-:W-:Y:S01]  /*1e70*/  LEA R205, P1, R12, c[0x0][0x168], 0x1 ;  /* 0x00005a000ccd7a11 */ /* 0x000fe200078208ff */
[----:B------:R-:W-:Y:S01]  /*1e80*/  IMAD R66, R66, c[0x0][0x184], RZ ;  /* 0x0000610042427a24 */ /* 0x000fe200078e02ff */
[----:B------:R-:W-:Y:S01]  /*1e90*/  LEA R201, P3, R13, c[0x0][0x168], 0x1 ;  /* 0x00005a000dc97a11 */ /* 0x000fe200078608ff */
[----:B------:R-:W-:Y:S01]  /*1ea0*/  CS2R R16, SRZ ;  /* 0x0000000000107805 */ /* 0x000fe2000001ff00 */
[----:B------:R-:W-:Y:S01]  /*1eb0*/  LEA R199, P4, R15, c[0x0][0x168], 0x1 ;  /* 0x00005a000fc77a11 */ /* 0x000fe200078808ff */
[----:B------:R-:W-:Y:S01]  /*1ec0*/  CS2R R18, SRZ ;  /* 0x0000000000127805 */ /* 0x000fe2000001ff00 */
[----:B------:R-:W-:Y:S01]  /*1ed0*/  LEA R4, P2, R66, c[0x0][0x160], 0x1 ;  /* 0x0000580042047a11 */ /* 0x000fe200078408ff */
[----:B------:R-:W-:Y:S01]  /*1ee0*/  IMAD.SHL.U32 R219, R219, 0x20, RZ ;  /* 0x00000020dbdb7824 */ /* 0x000fe200078e00ff */
[----:B------:R-:W-:Y:S01]  /*1ef0*/  LEA.HI.X.SX32 R211, R9, c[0x0][0x16c], 0x1, P5 ;  /* 0x00005b0009d37a11 */ /* 0x000fe200028f0eff */
[----:B------:R-:W-:Y:S01]  /*1f00*/  IMAD.SHL.U32 R230, R230, 0x2, RZ ;  /* 0x00000002e6e67824 */ /* 0x000fe200078e00ff */
[----:B------:R-:W-:Y:S01]  /*1f10*/  LEA.HI.X.SX32 R5, R66, c[0x0][0x164], 0x1, P2 ;  /* 0x0000590042057a11 */ /* 0x000fe200010f0eff */
[----:B------:R-:W-:Y:S01]  /*1f20*/  IMAD R218, R228, c[0x0][0x18c], RZ ;  /* 0x00006300e4da7a24 */ /* 0x000fe200078e02ff */
[----:B------:R-:W-:-:S02]  /*1f30*/  LEA R203, P2, R14, c[0x0][0x168], 0x1 ;  /* 0x00005a000ecb7a11 */ /* 0x000fc400078408ff */
[----:B------:R-:W-:Y:S02]  /*1f40*/  LEA.HI.X.SX32 R208, R10, c[0x0][0x16c], 0x1, P6 ;  /* 0x00005b000ad07a11 */ /* 0x000fe400030f0eff */
[----:B------:R-:W-:Y:S02]  /*1f50*/  LEA.HI.X.SX32 R206, R11, c[0x0][0x16c], 0x1, P0 ;  /* 0x00005b000bce7a11 */ /* 0x000fe400000f0eff */
[----:B------:R-:W-:Y:S02]  /*1f60*/  LEA.HI.X.SX32 R204, R12, c[0x0][0x16c], 0x1, P1 ;  /* 0x00005b000ccc7a11 */ /* 0x000fe400008f0eff */
[----:B------:R-:W-:Y:S02]  /*1f70*/  LEA.HI.X.SX32 R202, R14, c[0x0][0x16c], 0x1, P2 ;  /* 0x00005b000eca7a11 */ /* 0x000fe400010f0eff */
[----:B------:R-:W-:Y:S02]  /*1f80*/  LEA.HI.X.SX32 R200, R13, c[0x0][0x16c], 0x1, P3 ;  /* 0x00005b000dc87a11 */ /* 0x000fe400018f0eff */
[----:B------:R-:W-:-:S02]  /*1f90*/  LEA.HI.X.SX32 R198, R15, c[0x0][0x16c], 0x1, P4 ;  /* 0x00005b000fc67a11 */ /* 0x000fc400020f0eff */
[----:B------:R-:W-:Y:S02]  /*1fa0*/  LEA R197, P5, R60, c[0x0][0x168], 0x1 ;  /* 0x00005a003cc57a11 */ /* 0x000fe400078a08ff */
[----:B------:R-:W-:Y:S02]  /*1fb0*/  LEA R195, P6, R61, c[0x0][0x168], 0x1 ;  /* 0x00005a003dc37a11 */ /* 0x000fe400078c08ff */
[----:B------:R-:W-:Y:S02]  /*1fc0*/  LEA R193, P0, R62, c[0x0][0x168], 0x1 ;  /* 0x00005a003ec17a11 */ /* 0x000fe400078008ff */
[----:B------:R-:W-:Y:S02]  /*1fd0*/  LEA R191, P1, R63, c[0x0][0x168], 0x1 ;  /* 0x00005a003fbf7a11 */ /* 0x000fe400078208ff */
[----:B------:R-:W-:Y:S02]  /*1fe0*/  LEA R188, P2, R64, c[0x0][0x168], 0x1 ;  /* 0x00005a0040bc7a11 */ /* 0x000fe400078408ff */
[----:B------:R-:W-:-:S02]  /*1ff0*/  LEA R186, P3, R65, c[0x0][0x168], 0x1 ;  /* 0x00005a0041ba7a11 */ /* 0x000fc400078608ff */
[----:B------:R-:W-:Y:S02]  /*2000*/  LEA R185, P4, R184, c[0x0][0x168], 0x1 ;  /* 0x00005a00b8b97a11 */ /* 0x000fe400078808ff */
[----:B------:R-:W-:Y:S02]  /*2010*/  LOP3.LUT R0, R216, R67, RZ, 0x3c, !PT ;  /* 0x00000043d8007212 */ /* 0x000fe400078e3cff */
[----:B------:R-:W-:Y:S02]  /*2020*/  LEA.HI.X.SX32 R196, R60, c[0x0][0x16c], 0x1, P5 ;  /* 0x00005b003cc47a11 */ /* 0x000fe400028f0eff */
[----:B------:R-:W-:Y:S02]  /*2030*/  LEA.HI.X.SX32 R194, R61, c[0x0][0x16c], 0x1, P6 ;  /* 0x00005b003dc27a11 */ /* 0x000fe400030f0eff */
[----:B------:R-:W-:Y:S02]  /*2040*/  LEA.HI.X.SX32 R192, R62, c[0x0][0x16c], 0x1, P0 ;  /* 0x00005b003ec07a11 */ /* 0x000fe400000f0eff */
[----:B------:R-:W-:-:S02]  /*2050*/  LEA.HI.X.SX32 R190, R63, c[0x0][0x16c], 0x1, P1 ;  /* 0x00005b003fbe7a11 */ /* 0x000fc400008f0eff */
[----:B------:R-:W-:Y:S02]  /*2060*/  LEA.HI.X.SX32 R189, R64, c[0x0][0x16c], 0x1, P2 ;  /* 0x00005b0040bd7a11 */ /* 0x000fe400010f0eff */
[----:B------:R-:W-:Y:S02]  /*2070*/  LEA.HI.X.SX32 R187, R65, c[0x0][0x16c], 0x1, P3 ;  /* 0x00005b0041bb7a11 */ /* 0x000fe400018f0eff */
[----:B------:R-:W-:Y:S02]  /*2080*/  LEA.HI.X.SX32 R184, R184, c[0x0][0x16c], 0x1, P4 ;  /* 0x00005b00b8b87a11 */ /* 0x000fe400020f0eff */
.L_x_2:
[C---:B------:R-:W-:Y:S02]  /*2090*/  ISETP.GT.AND P0, PT, R2.reuse, RZ, PT ;  /* 0x000000ff0200720c */ /* 0x040fe40003f04270 */
[----:B------:R-:W-:Y:S02]  /*20a0*/  PRMT R90, RZ, 0x7610, R90 ;  /* 0x00007610ff5a7816 */ /* 0x000fe4000000005a */
[----:B------:R-:W-:Y:S01]  /*20b0*/  ISETP.GT.AND P1, PT, R2, 0x8, PT ;  /* 0x000000080200780c */ /* 0x000fe20003f24270 */
[----:B------:R-:W-:Y:S01]  /*20c0*/  IMAD.WIDE R8, R236, 0x2, R4 ;  /* 0x00000002ec087825 */ /* 0x000fe200078e0204 */
[----:B------:R-:W-:-:S07]  /*20d0*/  PRMT R172, RZ, 0x7610, R172 ;  /* 0x00007610ffac7816 */ /* 0x000fce00000000ac */
[----:B------:R-:W2:Y:S01]  /*20e0*/  @P0 LDG.E.U16 R90, [R4.64] ;  /* 0x00000004045a0981 */ /* 0x000ea2000c1e1500 */
[C---:B------:R-:W-:Y:S02]  /*20f0*/  ISETP.GT.AND P0, PT, R2.reuse, 0x10, PT ;  /* 0x000000100200780c */ /* 0x040fe40003f04270 */
[----:B------:R-:W-:Y:S01]  /*2100*/  PRMT R103, RZ, 0x7610, R103 ;  /* 0x00007610ff677816 */ /* 0x000fe20000000067 */
[----:B------:R0:W3:Y:S01]  /*2110*/  @P1 LDG.E.U16 R172, [R8.64] ;  /* 0x0000000408ac1981 */ /* 0x0000e2000c1e1500 */
[----:B------:R-:W-:Y:S02]  /*2120*/  ISETP.GT.AND P1, PT, R2, 0x18, PT ;  /* 0x000000180200780c */ /* 0x000fe40003f24270 */
[----:B------:R-:W-:Y:S01]  /*2130*/  PRMT R102, RZ, 0x7610, R102 ;  /* 0x00007610ff667816 */ /* 0x000fe20000000066 */
[----:B0-----:R-:W-:-:S06]  /*2140*/  IMAD.WIDE R8, R244, 0x2, R4 ;  /* 0x00000002f4087825 */ /* 0x001fcc00078e0204 */
[----:B------:R0:W4:Y:S01]  /*2150*/  @P0 LDG.E.U16 R103, [R8.64] ;  /* 0x0000000408670981 */ /* 0x000122000c1e1500 */
[----:B------:R-:W-:Y:S01]  /*2160*/  ISETP.GT.AND P0, PT, R2, 0x1, PT ;  /* 0x000000010200780c */ /* 0x000fe20003f04270 */
[----:B------:R-:W-:Y:S01]  /*2170*/  IMAD.MOV.U32 R11, RZ, RZ, c[0x0][0x188] ;  /* 0x00006200ff0b7624 */ /* 0x000fe200078e00ff */
[----:B------:R-:W-:Y:S01]  /*2180*/  PRMT R101, RZ, 0x7610, R101 ;  /* 0x00007610ff657816 */ /* 0x000fe20000000065 */
[----:B0-----:R-:W-:-:S05]  /*2190*/  IMAD.WIDE R8, R252, 0x2, R4 ;  /* 0x00000002fc087825 */ /* 0x001fca00078e0204 */
[----:B------:R0:W5:Y:S01]  /*21a0*/  @P1 LDG.E.U16 R102, [R8.64] ;  /* 0x0000000408661981 */ /* 0x000162000c1e1500 */
[----:B------:R-:W-:Y:S02]  /*21b0*/  ISETP.GT.AND P1, PT, R2, 0x9, PT ;  /* 0x000000090200780c */ /* 0x000fe40003f24270 */
[----:B------:R-:W-:Y:S01]  /*21c0*/  PRMT R100, RZ, 0x7610, R100 ;  /* 0x00007610ff647816 */ /* 0x000fe20000000064 */
[----:B0-----:R-:W-:-:S05]  /*21d0*/  IMAD.WIDE R8, R11, 0x2, R4 ;  /* 0x000000020b087825 */ /* 0x001fca00078e0204 */
[----:B------:R0:W2:Y:S01]  /*21e0*/  @P0 LDG.E.U16 R101, [R8.64] ;  /* 0x0000000408650981 */ /* 0x0000a2000c1e1500 */
[----:B------:R-:W-:Y:S01]  /*21f0*/  ISETP.GT.AND P0, PT, R2, 0x11, PT ;  /* 0x000000110200780c */ /* 0x000fe20003f04270 */
[----:B------:R-:W-:Y:S01]  /*2200*/  IMAD.MOV.U32 R10, RZ, RZ, c[0x0][0x188] ;  /* 0x00006200ff0a7624 */ /* 0x000fe200078e00ff */
[----:B------:R-:W-:Y:S01]  /*2210*/  PRMT R99, RZ, 0x7610, R99 ;  /* 0x00007610ff637816 */ /* 0x000fe20000000063 */
[----:B0-----:R-:W-:-:S05]  /*2220*/  IMAD.WIDE R8, R237, 0x2, R4 ;  /* 0x00000002ed087825 */ /* 0x001fca00078e0204 */
[----:B------:R0:W2:Y:S01]  /*2230*/  @P1 LDG.E.U16 R100, [R8.64] ;  /* 0x0000000408641981 */ /* 0x0000a2000c1e1500 */
[----:B------:R-:W-:Y:S01]  /*2240*/  ISETP.GT.AND P1, PT, R2, 0x19, PT ;  /* 0x000000190200780c */ /* 0x000fe20003f24270 */
[----:B------:R-:W-:Y:S01]  /*2250*/  IMAD R10, R10, 0x19, RZ ;  /* 0x000000190a0a7824 */ /* 0x000fe200078e02ff */
[----:B------:R-:W-:Y:S01]  /*2260*/  PRMT R98, RZ, 0x7610, R98 ;  /* 0x00007610ff627816 */ /* 0x000fe20000000062 */
[----:B0-----:R-:W-:-:S05]  /*2270*/  IMAD.WIDE R8, R245, 0x2, R4 ;  /* 0x00000002f5087825 */ /* 0x001fca00078e0204 */
[----:B------:R0:W2:Y:S01]  /*2280*/  @P0 LDG.E.U16 R99, [R8.64] ;  /* 0x0000000408630981 */ /* 0x0000a2000c1e1500 */
[----:B------:R-:W-:Y:S02]  /*2290*/  ISETP.GT.AND P0, PT, R2, 0x2, PT ;  /* 0x000000020200780c */ /* 0x000fe40003f04270 */
[----:B------:R-:W-:Y:S01]  /*22a0*/  PRMT R97, RZ, 0x7610, R97 ;  /* 0x00007610ff617816 */ /* 0x000fe20000000061 */
[----:B0-----:R-:W-:-:S05]  /*22b0*/  IMAD.WIDE R8, R10, 0x2, R4 ;  /* 0x000000020a087825 */ /* 0x001fca00078e0204 */
[----:B------:R0:W2:Y:S01]  /*22c0*/  @P1 LDG.E.U16 R98, [R8.64] ;  /* 0x0000000408621981 */ /* 0x0000a2000c1e1500 */
        /* <DEDUP_REMOVED lines=19> */
[----:B0-----:R-:W-:-:S05]  /*2400*/  IMAD.WIDE R8, R231, 0x2, R4 ;  /* 0x00000002e7087825 */ /* 0x001fca00078e0204 */
[----:B------:R0:W3:Y:S01]  /*2410*/  @P0 LDG.E.U16 R93, [R8.64] ;  /* 0x00000004085d0981 */ /* 0x0000e2000c1e1500 */
[----:B------:R-:W-:Y:S02]  /*2420*/  PRMT R92, RZ, 0x7610, R92 ;  /* 0x00007610ff5c7816 */ /* 0x000fe4000000005c */
[C---:B------:R-:W-:Y:S01]  /*2430*/  ISETP.GT.AND P0, PT, R2.reuse, 0x4, PT ;  /* 0x000000040200780c */ /* 0x040fe20003f04270 */
[----:B0-----:R-:W-:Y:S01]  /*2440*/  IMAD.WIDE R8, R239, 0x2, R4 ;  /* 0x00000002ef087825 */ /* 0x001fe200078e0204 */
[----:B------:R-:W-:Y:S02]  /*2450*/  PRMT R69, RZ, 0x7610, R69 ;  /* 0x00007610ff457816 */ /* 0x000fe40000000045 */
[C---:B------:R-:W-:Y:S02]  /*2460*/  ISETP.GT.AND P2, PT, R2.reuse, 0x6, PT ;  /* 0x000000060200780c */ /* 0x040fe40003f44270 */
[----:B------:R0:W3:Y:S01]  /*2470*/  @P1 LDG.E.U16 R92, [R8.64] ;  /* 0x00000004085c1981 */ /* 0x0000e2000c1e1500 */
[----:B------:R-:W-:Y:S01]  /*2480*/  ISETP.GT.AND P1, PT, R2, 0x5, PT ;  /* 0x000000050200780c */ /* 0x000fe20003f24270 */
[----:B------:R-:W-:Y:S01]  /*2490*/  IMAD.WIDE R10, R233, 0x2, R4 ;  /* 0x00000002e90a7825 */ /* 0x000fe200078e0204 */
[----:B------:R-:W-:-:S02]  /*24a0*/  PRMT R65, RZ, 0x7610, R65 ;  /* 0x00007610ff417816 */ /* 0x000fc40000000041 */
[----:B------:R-:W-:Y:S01]  /*24b0*/  ISETP.GT.AND P3, PT, R2, 0x7, PT ;  /* 0x000000070200780c */ /* 0x000fe20003f64270 */
[----:B0-----:R-:W-:Y:S01]  /*24c0*/  IMAD.WIDE R8, R232, 0x2, R4 ;  /* 0x00000002e8087825 */ /* 0x001fe200078e0204 */
[----:B------:R-:W-:Y:S02]  /*24d0*/  PRMT R61, RZ, 0x7610, R61 ;  /* 0x00007610ff3d7816 */ /* 0x000fe4000000003d */
[----:B------:R-:W-:-:S05]  /*24e0*/  PRMT R68, RZ, 0x7610, R68 ;  /* 0x00007610ff447816 */ /* 0x000fca0000000044 */
[----:B------:R0:W3:Y:S04]  /*24f0*/  @P1 LDG.E.U16 R65, [R10.64] ;  /* 0x000000040a411981 */ /* 0x0000e8000c1e1500 */
[----:B------:R1:W3:Y:S01]  /*2500*/  @P0 LDG.E.U16 R69, [R8.64] ;  /* 0x0000000408450981 */ /* 0x0002e2000c1e1500 */
[C---:B------:R-:W-:Y:S02]  /*2510*/  ISETP.GT.AND P0, PT, R2.reuse, 0xc, PT ;  /* 0x0000000c0200780c */ /* 0x040fe40003f04270 */
[----:B------:R-:W-:Y:S01]  /*2520*/  ISETP.GT.AND P1, PT, R2, 0xd, PT ;  /* 0x0000000d0200780c */ /* 0x000fe20003f24270 */
[----:B-1----:R-:W-:-:S05]  /*2530*/  IMAD.WIDE R8, R234, 0x2, R4 ;  /* 0x00000002ea087825 */ /* 0x002fca00078e0204 */
[----:B------:R1:W3:Y:S01]  /*2540*/  @P2 LDG.E.U16 R61, [R8.64] ;  /* 0x00000004083d2981 */ /* 0x0002e2000c1e1500 */
[----:B------:R-:W-:Y:S01]  /*2550*/  PRMT R64, RZ, 0x7610, R64 ;  /* 0x00007610ff407816 */ /* 0x000fe20000000040 */
[----:B-1----:R-:W-:-:S05]  /*2560*/  IMAD.WIDE R8, R240, 0x2, R4 ;  /* 0x00000002f0087825 */ /* 0x002fca00078e0204 */
[----:B------:R1:W3:Y:S01]  /*2570*/  @P0 LDG.E.U16 R68, [R8.64] ;  /* 0x0000000408440981 */ /* 0x0002e2000c1e1500 */
[----:B------:R-:W-:Y:S02]  /*2580*/  ISETP.GT.AND P0, PT, R2, 0xe, PT ;  /* 0x0000000e0200780c */ /* 0x000fe40003f04270 */
[----:B------:R-:W-:Y:S01]  /*2590*/  PRMT R60, RZ, 0x7610, R60 ;  /* 0x00007610ff3c7816 */ /* 0x000fe2000000003c */
[----:B-1----:R-:W-:-:S05]  /*25a0*/  IMAD.WIDE R8, R241, 0x2, R4 ;  /* 0x00000002f1087825 */ /* 0x002fca00078e0204 */
[----:B------:R1:W3:Y:S01]  /*25b0*/  @P1 LDG.E.U16 R64, [R8.64] ;  /* 0x0000000408401981 */ /* 0x0002e2000c1e1500 */
[----:B------:R-:W-:Y:S02]  /*25c0*/  ISETP.GT.AND P1, PT, R2, 0xf, PT ;  /* 0x0000000f0200780c */ /* 0x000fe40003f24270 */
[----:B------:R-:W-:Y:S01]  /*25d0*/  PRMT R12, RZ, 0x7610, R12 ;  /* 0x00007610ff0c7816 */ /* 0x000fe2000000000c */
[----:B-1----:R-:W-:Y:S01]  /*25e0*/  IMAD.WIDE R8, R242, 0x2, R4 ;  /* 0x00000002f2087825 */ /* 0x002fe200078e0204 */
[----:B------:R-:W-:-:S04]  /*25f0*/  PRMT R13, RZ, 0x7610, R13 ;  /* 0x00007610ff0d7816 */ /* 0x000fc8000000000d */
[----:B------:R1:W3:Y:S01]  /*2600*/  @P0 LDG.E.U16 R60, [R8.64] ;  /* 0x00000004083c0981 */ /* 0x0002e2000c1e1500 */
[----:B------:R-:W-:Y:S01]  /*2610*/  ISETP.GT.AND P0, PT, R2, 0x13, PT ;  /* 0x000000130200780c */ /* 0x000fe20003f04270 */
[----:B0-----:R-:W-:-:S05]  /*2620*/  IMAD.WIDE R10, R235, 0x2, R4 ;  /* 0x00000002eb0a7825 */ /* 0x001fca00078e0204 */
[----:B------:R0:W3:Y:S01]  /*2630*/  @P3 LDG.E.U16 R13, [R10.64] ;  /* 0x000000040a0d3981 */ /* 0x0000e2000c1e1500 */
[----:B-1----:R-:W-:-:S05]  /*2640*/  IMAD.WIDE R8, R243, 0x2, R4 ;  /* 0x00000002f3087825 */ /* 0x002fca00078e0204 */
[----:B------:R1:W3:Y:S01]  /*2650*/  @P1 LDG.E.U16 R12, [R8.64] ;  /* 0x00000004080c1981 */ /* 0x0002e2000c1e1500 */
[----:B------:R-:W-:Y:S01]  /*2660*/  ISETP.GT.AND P1, PT, R2, 0x14, PT ;  /* 0x000000140200780c */ /* 0x000fe20003f24270 */
[----:B0-----:R-:W-:Y:S01]  /*2670*/  IMAD.WIDE R10, R247, 0x2, R4 ;  /* 0x00000002f70a7825 */ /* 0x001fe200078e0204 */
[----:B------:R-:W-:Y:S02]  /*2680*/  PRMT R67, RZ, 0x7610, R67 ;  /* 0x00007610ff437816 */ /* 0x000fe40000000043 */
[----:B-1----:R-:W-:-:S06]  /*2690*/  PRMT R9, RZ, 0x7610, R9 ;  /* 0x00007610ff097816 */ /* 0x002fcc0000000009 */
[----:B------:R0:W3:Y:S01]  /*26a0*/  @P0 LDG.E.U16 R9, [R10.64] ;  /* 0x000000040a090981 */ /* 0x0000e2000c1e1500 */
[----:B------:R-:W-:Y:S02]  /*26b0*/  ISETP.GT.AND P0, PT, R2, 0x15, PT ;  /* 0x000000150200780c */ /* 0x000fe40003f04270 */
[----:B------:R-:W-:Y:S01]  /*26c0*/  PRMT R63, RZ, 0x7610, R63 ;  /* 0x00007610ff3f7816 */ /* 0x000fe2000000003f */
[----:B0-----:R-:W-:-:S05]  /*26d0*/  IMAD.WIDE R10, R248, 0x2, R4 ;  /* 0x00000002f80a7825 */ /* 0x001fca00078e0204 */
[----:B------:R0:W3:Y:S01]  /*26e0*/  @P1 LDG.E.U16 R67, [R10.64] ;  /* 0x000000040a431981 */ /* 0x0000e2000c1e1500 */
[----:B------:R-:W-:Y:S02]  /*26f0*/  ISETP.GT.AND P1, PT, R2, 0x16, PT ;  /* 0x000000160200780c */ /* 0x000fe40003f24270 */
[----:B------:R-:W-:Y:S01]  /*2700*/  PRMT R15, RZ, 0x7610, R15 ;  /* 0x00007610ff0f7816 */ /* 0x000fe2000000000f */
[----:B0-----:R-:W-:-:S05]  /*2710*/  IMAD.WIDE R10, R249, 0x2, R4 ;  /* 0x00000002f90a7825 */ /* 0x001fca00078e0204 */
[----:B------:R0:W3:Y:S01]  /*2720*/  @P0 LDG.E.U16 R63, [R10.64] ;  /* 0x000000040a3f0981 */ /* 0x0000e2000c1e1500 */
[----:B------:R-:W-:Y:S01]  /*2730*/  ISETP.GT.AND P0, PT, R2, 0x17, PT ;  /* 0x000000170200780c */ /* 0x000fe20003f04270 */
[----:B------:R-:W-:Y:S02]  /*2740*/  IMAD.MOV.U32 R88, RZ, RZ, c[0x0][0x188] ;  /* 0x00006200ff587624 */ /* 0x000fe400078e00ff */
[----:B0-----:R-:W-:-:S05]  /*2750*/  IMAD.WIDE R10, R250, 0x2, R4 ;  /* 0x00000002fa0a7825 */ /* 0x001fca00078e0204 */
[----:B------:R0:W3:Y:S01]  /*2760*/  @P1 LDG.E.U16 R15, [R10.64] ;  /* 0x000000040a0f1981 */ /* 0x0000e2000c1e1500 */
[----:B------:R-:W-:Y:S01]  /*2770*/  IMAD.WIDE R70, R251, 0x2, R4 ;  /* 0x00000002fb467825 */ /* 0x000fe200078e0204 */
[----:B------:R-:W-:-:S03]  /*2780*/  ISETP.GT.AND P1, PT, R2, 0x1b, PT ;  /* 0x0000001b0200780c */ /* 0x000fc60003f24270 */
[----:B------:R-:W-:Y:S01]  /*2790*/  IMAD R88, R88, 0x1b, RZ ;  /* 0x0000001b58587824 */ /* 0x000fe200078e02ff */
[----:B0-----:R-:W-:Y:S02]  /*27a0*/  PRMT R11, RZ, 0x7610, R11 ;  /* 0x00007610ff0b7816 */ /* 0x001fe4000000000b */
[----:B------:R-:W-:-:S04]  /*27b0*/  PRMT R8, RZ, 0x7610, R8 ;  /* 0x00007610ff087816 */ /* 0x000fc80000000008 */
[----:B------:R0:W3:Y:S01]  /*27c0*/  @P0 LDG.E.U16 R11, [R70.64] ;  /* 0x00000004460b0981 */ /* 0x0000e2000c1e1500 */
[----:B------:R-:W-:Y:S01]  /*27d0*/  ISETP.GT.AND P0, PT, R2, 0x1c, PT ;  /* 0x0000001c0200780c */ /* 0x000fe20003f04270 */
[----:B0-----:R-:W-:-:S04]  /*27e0*/  IMAD.WIDE R70, R88, 0x2, R4 ;  /* 0x0000000258467825 */ /* 0x001fc800078e0204 */
[----:B------:R-:W-:Y:S01]  /*27f0*/  IMAD.MOV.U32 R88, RZ, RZ, c[0x0][0x188] ;  /* 0x00006200ff587624 */ /* 0x000fe200078e00ff */
[----:B------:R0:W3:Y:S03]  /*2800*/  @P1 LDG.E.U16 R8, [R70.64] ;  /* 0x0000000446081981 */ /* 0x0000e6000c1e1500 */
[----:B------:R-:W-:Y:S01]  /*2810*/  IMAD R88, R88, 0x1c, RZ ;  /* 0x0000001c58587824 */ /* 0x000fe200078e02ff */
[----:B------:R-:W-:Y:S02]  /*2820*/  PRMT R66, RZ, 0x7610, R66 ;  /* 0x00007610ff427816 */ /* 0x000fe40000000042 */
        /* <DEDUP_REMOVED lines=11> */
[----:B------:R-:W-:Y:S02]  /*28e0*/  ISETP.GT.AND P1, PT, R2, 0x1f, PT ;  /* 0x0000001f0200780c */ /* 0x000fe40003f24270 */
[----:B------:R-:W-:Y:S01]  /*28f0*/  PRMT R14, RZ, 0x7610, R14 ;  /* 0x00007610ff0e7816 */ /* 0x000fe2000000000e */
[----:B0-----:R-:W-:-:S04]  /*2900*/  IMAD.WIDE R70, R88, 0x2, R4 ;  /* 0x0000000258467825 */ /* 0x001fc800078e0204 */
[----:B------:R-:W-:Y:S01]  /*2910*/  IMAD.MOV.U32 R88, RZ, RZ, c[0x0][0x188] ;  /* 0x00006200ff587624 */ /* 0x000fe200078e00ff */
[----:B------:R0:W3:Y:S03]  /*2920*/  @P0 LDG.E.U16 R14, [R70.64] ;  /* 0x00000004460e0981 */ /* 0x0000e6000c1e1500 */
[----:B------:R-:W-:Y:S01]  /*2930*/  IMAD R88, R88, 0x1f, RZ ;  /* 0x0000001f58587824 */ /* 0x000fe200078e02ff */
[----:B------:R-:W-:-:S03]  /*2940*/  PRMT R10, RZ, 0x7610, R10 ;  /* 0x00007610ff0a7816 */ /* 0x000fc6000000000a */
[----:B0-----:R-:W-:-:S05]  /*2950*/  IMAD.WIDE R70, R88, 0x2, R4 ;  /* 0x0000000258467825 */ /* 0x001fca00078e0204 */
[----:B------:R0:W3:Y:S04]  /*2960*/  @P1 LDG.E.U16 R10, [R70.64] ;  /* 0x00000004460a1981 */ /* 0x0000e8000c1e1500 */
[----:B------:R-:W-:Y:S01]  /*2970*/  BAR.SYNC.DEFER_BLOCKING 0x0 ;  /* 0x0000000000007b1d */ /* 0x000fe20000010000 */
[----:B------:R-:W-:Y:S02]  /*2980*/  LOP3.LUT R185, R185, R184, RZ, 0x3c, !PT ;  /* 0x000000b8b9b97212 */ /* 0x000fe400078e3cff */
[----:B------:R-:W-:Y:S02]  /*2990*/  ISETP.GE.AND P0, PT, R228, R2, PT ;  /* 0x00000002e400720c */ /* 0x000fe40003f06270 */
[----:B------:R-:W-:-:S04]  /*29a0*/  LOP3.LUT R184, R185, R184, RZ, 0x3c, !PT ;  /* 0x000000b8b9b87212 */ /* 0x000fc800078e3cff */
[----:B------:R-:W-:Y:S02]  /*29b0*/  LOP3.LUT R185, R185, R184, RZ, 0x3c, !PT ;  /* 0x000000b8b9b97212 */ /* 0x000fe400078e3cff */
[----:B0-----:R-:W-:-:S03]  /*29c0*/  PRMT R70, RZ, 0x7610, R70 ;  /* 0x00007610ff467816 */ /* 0x001fc60000000046 */
[C---:B------:R-:W-:Y:S01]  /*29d0*/  IMAD.WIDE R88, R218.reuse, 0x2, R184 ;  /* 0x00000002da587825 */ /* 0x040fe200078e02b8 */
[----:B------:R-:W-:Y:S02]  /*29e0*/  PRMT R71, RZ, 0x7610, R71 ;  /* 0x00007610ff477816 */ /* 0x000fe40000000047 */
[-C--:B------:R-:W-:Y:S02]  /*29f0*/  LOP3.LUT R191, R191, R190.reuse, RZ, 0x3c, !PT ;  /* 0x000000bebfbf7212 */ /* 0x080fe400078e3cff */
[----:B------:R0:W3:Y:S02]  /*2a00*/  @!P0 LDG.E.U16 R70, [R88.64] ;  /* 0x0000000458468981 */ /* 0x0000e4000c1e1500 */
[----:B------:R-:W-:Y:S02]  /*2a10*/  LOP3.LUT R190, R191, R190, RZ, 0x3c, !PT ;  /* 0x000000bebfbe7212 */ /* 0x000fe400078e3cff */
[----:B------:R-:W-:Y:S01]  /*2a20*/  LOP3.LUT R193, R193, R192, RZ, 0x3c, !PT ;  /* 0x000000c0c1c17212 */ /* 0x000fe200078e3cff */
[----:B--2---:R1:W-:Y:S01]  /*2a30*/  STS.U16 [R216], R90 ;  /* 0x0000005ad8007388 */ /* 0x0043e20000000400 */
[----:B0-----:R-:W-:Y:S01]  /*2a40*/  IMAD.WIDE R88, R218, 0x2, R186 ;  /* 0x00000002da587825 */ /* 0x001fe200078e02ba */
[----:B------:R-:W-:-:S04]  /*2a50*/  LOP3.LUT R191, R191, R190, RZ, 0x3c, !PT ;  /* 0x000000bebfbf7212 */ /* 0x000fc800078e3cff */
[----:B------:R0:W2:Y:S01]  /*2a60*/  @!P0 LDG.E.U16 R71, [R88.64] ;  /* 0x0000000458478981 */ /* 0x0000a2000c1e1500 */
[----:B-1----:R-:W-:Y:S01]  /*2a70*/  IMAD.WIDE R90, R218, 0x2, R188 ;  /* 0x00000002da5a7825 */ /* 0x002fe200078e02bc */
[----:B------:R-:W-:Y:S02]  /*2a80*/  LOP3.LUT R192, R193, R192, RZ, 0x3c, !PT ;  /* 0x000000c0c1c07212 */ /* 0x000fe400078e3cff */
[----:B------:R-:W-:Y:S02]  /*2a90*/  LOP3.LUT R195, R195, R194, RZ, 0x3c, !PT ;  /* 0x000000c2c3c37212 */ /* 0x000fe400078e3cff */
[----:B0-----:R-:W-:Y:S02]  /*2aa0*/  PRMT R88, RZ, 0x7610, R88 ;  /* 0x00007610ff587816 */ /* 0x001fe40000000058 */
[----:B------:R-:W-:Y:S02]  /*2ab0*/  PRMT R89, RZ, 0x7610, R89 ;  /* 0x00007610ff597816 */ /* 0x000fe40000000059 */
[----:B------:R-:W-:-:S02]  /*2ac0*/  LOP3.LUT R193, R193, R192, RZ, 0x3c, !PT ;  /* 0x000000c0c1c17212 */ /* 0x000fc400078e3cff */
[----:B------:R0:W2:Y:S01]  /*2ad0*/  @!P0 LDG.E.U16 R88, [R90.64] ;  /* 0x000000045a588981 */ /* 0x0000a2000c1e1500 */
[----:B------:R-:W-:Y:S02]  /*2ae0*/  LOP3.LUT R194, R195, R194, RZ, 0x3c, !PT ;  /* 0x000000c2c3c27212 */ /* 0x000fe400078e3cff */
[----:B------:R-:W-:Y:S01]  /*2af0*/  LOP3.LUT R197, R197, R196, RZ, 0x3c, !PT ;  /* 0x000000c4c5c57212 */ /* 0x000fe200078e3cff */
[----:B----4-:R1:W-:Y:S01]  /*2b00*/  STS.U16 [R216+0x2000], R103 ;  /* 0x00200067d8007388 */ /* 0x0103e20000000400 */
[----:B0-----:R-:W-:Y:S01]  /*2b10*/  IMAD.WIDE R90, R218, 0x2, R190 ;  /* 0x00000002da5a7825 */ /* 0x001fe200078e02be */
[----:B------:R-:W-:Y:S02]  /*2b20*/  LOP3.LUT R195, R195, R194, RZ, 0x3c, !PT ;  /* 0x000000c2c3c37212 */ /* 0x000fe400078e3cff */
[----:B-1----:R-:W-:Y:S02]  /*2b30*/  PRMT R103, RZ, 0x7610, R103 ;  /* 0x00007610ff677816 */ /* 0x002fe40000000067 */
[----:B------:R0:W4:Y:S01]  /*2b40*/  @!P0 LDG.E.U16 R89, [R90.64] ;  /* 0x000000045a598981 */ /* 0x000122000c1e1500 */
[----:B------:R-:W-:-:S02]  /*2b50*/  LOP3.LUT R196, R197, R196, RZ, 0x3c, !PT ;  /* 0x000000c4c5c47212 */ /* 0x000fc400078e3cff */
[----:B------:R-:W-:Y:S01]  /*2b60*/  LOP3.LUT R199, R199, R198, RZ, 0x3c, !PT ;  /* 0x000000c6c7c77212 */ /* 0x000fe200078e3cff */
[----:B-----5:R1:W-:Y:S01]  /*2b70*/  STS.U16 [R216+0x3000], R102 ;  /* 0x00300066d8007388 */ /* 0x0203e20000000400 */
[----:B0-----:R-:W-:Y:S01]  /*2b80*/  IMAD.WIDE R90, R218, 0x2, R192 ;  /* 0x00000002da5a7825 */ /* 0x001fe200078e02c0 */
[----:B------:R-:W-:Y:S02]  /*2b90*/  LOP3.LUT R197, R197, R196, RZ, 0x3c, !PT ;  /* 0x000000c4c5c57212 */ /* 0x000fe400078e3cff */
[----:B-1----:R-:W-:Y:S02]  /*2ba0*/  PRMT R102, RZ, 0x7610, R102 ;  /* 0x00007610ff667816 */ /* 0x002fe40000000066 */
[----:B------:R0:W5:Y:S01]  /*2bb0*/  @!P0 LDG.E.U16 R103, [R90.64] ;  /* 0x000000045a678981 */ /* 0x000162000c1e1500 */
[----:B------:R-:W-:-:S03]  /*2bc0*/  LOP3.LUT R198, R199, R198, RZ, 0x3c, !PT ;  /* 0x000000c6c7c67212 */ /* 0x000fc600078e3cff */
[----:B---3--:R-:W-:Y:S01]  /*2bd0*/  STS.U16 [R216+0x1000], R172 ;  /* 0x001000acd8007388 */ /* 0x008fe20000000400 */
[----:B------:R-:W-:Y:S01]  /*2be0*/  LOP3.LUT R201, R201, R200, RZ, 0x3c, !PT ;  /* 0x000000c8c9c97212 */ /* 0x000fe200078e3cff */
[----:B0-----:R-:W-:Y:S02]  /*2bf0*/  IMAD.WIDE R90, R218, 0x2, R194 ;  /* 0x00000002da5a7825 */ /* 0x001fe400078e02c2 */
[----:B------:R0:W-:Y:S01]  /*2c00*/  STS.U16 [R227+0x200], R101 ;  /* 0x00020065e3007388 */ /* 0x0001e20000000400 */
[----:B------:R-:W-:-:S03]  /*2c10*/  LOP3.LUT R199, R199, R198, RZ, 0x3c, !PT ;  /* 0x000000c6c7c77212 */ /* 0x000fc600078e3cff */
[----:B------:R1:W3:Y:S01]  /*2c20*/  @!P0 LDG.E.U16 R102, [R90.64] ;  /* 0x000000045a668981 */ /* 0x0002e2000c1e1500 */
[----:B------:R-:W-:Y:S02]  /*2c30*/  LOP3.LUT R200, R201, R200, RZ, 0x3c, !PT ;  /* 0x000000c8c9c87212 */ /* 0x000fe400078e3cff */
[----:B0-----:R-:W-:Y:S01]  /*2c40*/  PRMT R101, RZ, 0x7610, R101 ;  /* 0x00007610ff657816 */ /* 0x001fe20000000065 */
[----:B-1----:R-:W-:Y:S01]  /*2c50*/  IMAD.WIDE R90, R218, 0x2, R196 ;  /* 0x00000002da5a7825 */ /* 0x002fe200078e02c4 */
[----:B------:R0:W-:Y:S01]  /*2c60*/  STS.U16 [R227+0x1200], R100 ;  /* 0x00120064e3007388 */ /* 0x0001e20000000400 */
[----:B------:R-:W-:-:S03]  /*2c70*/  LOP3.LUT R203, R203, R202, RZ, 0x3c, !PT ;  /* 0x000000cacbcb7212 */ /* 0x000fc600078e3cff */
[----:B------:R1:W3:Y:S01]  /*2c80*/  @!P0 LDG.E.U16 R101, [R90.64] ;  /* 0x000000045a658981 */ /* 0x0002e2000c1e1500 */
[----:B------:R-:W-:Y:S02]  /*2c90*/  LOP3.LUT R201, R201, R200, RZ, 0x3c, !PT ;  /* 0x000000c8c9c97212 */ /* 0x000fe400078e3cff */
[----:B0-----:R-:W-:Y:S01]  /*2ca0*/  PRMT R100, RZ, 0x7610, R100 ;  /* 0x00007610ff647816 */ /* 0x001fe20000000064 */
[----:B-1----:R-:W-:Y:S01]  /*2cb0*/  IMAD.WIDE R90, R218, 0x2, R198 ;  /* 0x00000002da5a7825 */ /* 0x002fe200078e02c6 */
[----:B------:R-:W-:Y:S01]  /*2cc0*/  LOP3.LUT R202, R203, R202, RZ, 0x3c, !PT ;  /* 0x000000cacbca7212 */ /* 0x000fe200078e3cff */
        /* <DEDUP_REMOVED lines=20> */
[C---:B------:R-:W-:Y:S01]  /*2e10*/  LOP3.LUT R208, R209.reuse, R208, RZ, 0x3c, !PT ;  /* 0x000000d0d1d07212 */ /* 0x040fe200078e3cff */
[----:B------:R0:W-:Y:S04]  /*2e20*/  STS.U16 [R226+0x1400], R96 ;  /* 0x00140060e2007388 */ /* 0x0001e80000000400 */
[----:B------:R1:W3:Y:S01]  /*2e30*/  @!P0 LDG.E.U16 R97, [R90.64] ;  /* 0x000000045a618981 */ /* 0x0002e2000c1e1500 */
[----:B------:R-:W-:-:S02]  /*2e40*/  LOP3.LUT R209, R209, R208, RZ, 0x3c, !PT ;  /* 0x000000d0d1d17212 */ /* 0x000fc400078e3cff */
        /* <DEDUP_REMOVED lines=20> */
[----:B------:R-:W-:-:S04]  /*2f90*/  PRMT R173, RZ, 0x7610, R173 ;  /* 0x00007610ffad7816 */ /* 0x000fc800000000ad */
[----:B------:R0:W3:Y:S02]  /*2fa0*/  @!P0 LDG.E.U16 R93, [R90.64] ;  /* 0x000000045a5d8981 */ /* 0x0000e4000c1e1500 */
[----:B0-----:R-:W-:-:S05]  /*2fb0*/  IMAD.WIDE R90, R218, 0x2, R214 ;  /* 0x00000002da5a7825 */ /* 0x001fca00078e02d6 */
[----:B------:R-:W3:Y:S04]  /*2fc0*/  @!P0 LDG.E.U16 R173, [R90.64] ;  /* 0x000000045aad8981 */ /* 0x000ee8000c1e1500 */
[----:B------:R-:W-:Y:S04]  /*2fd0*/  STS.U16 [R225+0x1600], R92 ;  /* 0x0016005ce1007388 */ /* 0x000fe80000000400 */
        /* <DEDUP_REMOVED lines=19> */
[----:B--2---:R-:W-:Y:S04]  /*3110*/  STS.U16 [R0+0x4200], R71 ;  /* 0x0042004700007388 */ /* 0x004fe80000000400 */
[----:B------:R-:W-:Y:S04]  /*3120*/  STS.U16 [R0+0x4400], R88 ;  /* 0x0044005800007388 */ /* 0x000fe80000000400 */
[----:B----4-:R-:W-:Y:S04]  /*3130*/  STS.U16 [R0+0x4600], R89 ;  /* 0x0046005900007388 */ /* 0x010fe80000000400 */
[----:B-----5:R-:W-:Y:S04]  /*3140*/  STS.U16 [R0+0x4800], R103 ;  /* 0x0048006700007388 */ /* 0x020fe80000000400 */
[----:B---3--:R-:W-:Y:S04]  /*3150*/  STS.U16 [R0+0x4a00], R102 ;  /* 0x004a006600007388 */ /* 0x008fe80000000400 */
        /* <DEDUP_REMOVED lines=10> */
[----:B------:R-:W-:Y:S06]  /*3200*/  BAR.SYNC.DEFER_BLOCKING 0x0 ;  /* 0x0000000000007b1d */ /* 0x000fec0000010000 */
[----:B------:R-:W-:Y:S04]  /*3210*/  LDSM.16.MT88.4 R176, [R7] ;  /* 0x0000000007b0783b */ /* 0x000fe80000004200 */
[----:B------:R-:W0:Y:S04]  /*3220*/  LDSM.16.M88.4 R60, [R6+0x4000] ;  /* 0x00400000063c783b */ /* 0x000e280000000200 */
[----:B------:R-:W1:Y:S04]  /*3230*/  LDSM.16.M88.4 R68, [R6+0x4400] ;  /* 0x004400000644783b */ /* 0x000e680000000200 */
[----:B------:R-:W2:Y:S04]  /*3240*/  LDSM.16.M88.4 R88, [R6+0x4800] ;  /* 0x004800000658783b */ /* 0x000ea80000000200 */
[----:B------:R-:W3:Y:S04]  /*3250*/  LDSM.16.M88.4 R92, [R6+0x4c00] ;  /* 0x004c0000065c783b */ /* 0x000ee80000000200 */
[----:B------:R-:W4:Y:S04]  /*3260*/  LDSM.16.M88.4 R96, [R6+0x5000] ;  /* 0x005000000660783b */ /* 0x000f280000000200 */
[----:B------:R-:W5:Y:S04]  /*3270*/  LDSM.16.M88.4 R100, [R6+0x5400] ;  /* 0x005400000664783b */ /* 0x000f680000000200 */
[----:B------:R-:W3:Y:S04]  /*3280*/  LDSM.16.M88.4 R8, [R6+0x5800] ;  /* 0x005800000608783b */ /* 0x000ee80000000200 */
[----:B------:R-:W4:Y:S04]  /*3290*/  LDSM.16.M88.4 R12, [R6+0x5c00] ;  /* 0x005c0000060c783b */ /* 0x000f280000000200 */
[----:B------:R-:W4:Y:S04]  /*32a0*/  LDSM.16.MT88.4 R172, [R7+0x80] ;  /* 0x0000800007ac783b */ /* 0x000f280000004200 */
[----:B------:R-:W5:Y:S01]  /*32b0*/  LDSM.16.MT88.4 R64, [R7+0x180] ;  /* 0x000180000740783b */ /* 0x000f620000004200 */
[C---:B0-----:R-:W-:Y:S03]  /*32c0*/  HMMA.16816.F32 R144, R176.reuse, R60, R144 ;  /* 0x0000003cb090723c */ /* 0x041fe60000001890 */
[----:B------:R-:W-:Y:S05]  /*32d0*/  LDSM.16.MT88.4 R180, [R7+0x100] ;  /* 0x0001000007b4783b */ /* 0x000fea0000004200 */
[C---:B-1----:R-:W-:Y:S08]  /*32e0*/  HMMA.16816.F32 R140, R176.reuse, R68, R140 ;  /* 0x00000044b08c723c */ /* 0x042ff0000000188c */
[C---:B--2---:R-:W-:Y:S08]  /*32f0*/  HMMA.16816.F32 R136, R176.reuse, R88, R136 ;  /* 0x00000058b088723c */ /* 0x044ff00000001888 */
[C---:B---3--:R-:W-:Y:S08]  /*3300*/  HMMA.16816.F32 R52, R176.reuse, R92, R52 ;  /* 0x0000005cb034723c */ /* 0x048ff00000001834 */
[C---:B----4-:R-:W-:Y:S08]  /*3310*/  HMMA.16816.F32 R48, R176.reuse, R96, R48 ;  /* 0x00000060b030723c */ /* 0x050ff00000001830 */
[C---:B-----5:R-:W-:Y:S08]  /*3320*/  HMMA.16816.F32 R44, R176.reuse, R100, R44 ;  /* 0x00000064b02c723c */ /* 0x060ff0000000182c */
[C---:B------:R-:W-:Y:S08]  /*3330*/  HMMA.16816.F32 R40, R176.reuse, R8, R40 ;  /* 0x00000008b028723c */ /* 0x040ff00000001828 */
[----:B------:R-:W-:Y:S01]  /*3340*/  HMMA.16816.F32 R36, R176, R12, R36 ;  /* 0x0000000cb024723c */ /* 0x000fe20000001824 */
[----:B------:R-:W0:Y:S07]  /*3350*/  LDSM.16.MT88.4 R176, [R7+0x2000] ;  /* 0x0020000007b0783b */ /* 0x000e2e0000004200 */
[-C--:B------:R-:W-:Y:S08]  /*3360*/  HMMA.16816.F32 R164, R172, R60.reuse, R164 ;  /* 0x0000003caca4723c */ /* 0x080ff000000018a4 */
[----:B------:R-:W-:Y:S08]  /*3370*/  HMMA.16816.F32 R76, R64, R60, R76 ;  /* 0x0000003c404c723c */ /* 0x000ff0000000184c */
        /* <DEDUP_REMOVED lines=10> */
[C---:B------:R-:W-:Y:S08]  /*3420*/  HMMA.16816.F32 R28, R172.reuse, R8, R28 ;  /* 0x00000008ac1c723c */ /* 0x040ff0000000181c */
[----:B------:R-:W-:Y:S01]  /*3430*/  HMMA.16816.F32 R24, R172, R12, R24 ;  /* 0x0000000cac18723c */ /* 0x000fe20000001818 */
[----:B------:R-:W-:Y:S07]  /*3440*/  LDSM.16.MT88.4 R172, [R7+0x2100] ;  /* 0x0021000007ac783b */ /* 0x000fee0000004200 */
[C---:B------:R-:W-:Y:S08]  /*3450*/  HMMA.16816.F32 R108, R64.reuse, R8, R108 ;  /* 0x00000008406c723c */ /* 0x040ff0000000186c */
[----:B------:R-:W-:Y:S01]  /*3460*/  HMMA.16816.F32 R56, R64, R12, R56 ;  /* 0x0000000c4038723c */ /* 0x000fe20000001838 */
[----:B------:R-:W-:Y:S07]  /*3470*/  LDSM.16.MT88.4 R64, [R7+0x2180] ;  /* 0x002180000740783b */ /* 0x000fee0000004200 */
[C---:B0-----:R-:W-:Y:S08]  /*3480*/  HMMA.16816.F32 R144, R176.reuse, R62, R144 ;  /* 0x0000003eb090723c */ /* 0x041ff00000001890 */
[C---:B------:R-:W-:Y:S08]  /*3490*/  HMMA.16816.F32 R140, R176.reuse, R70, R140 ;  /* 0x00000046b08c723c */ /* 0x040ff0000000188c */
[C---:B------:R-:W-:Y:S08]  /*34a0*/  HMMA.16816.F32 R136, R176.reuse, R90, R136 ;  /* 0x0000005ab088723c */ /* 0x040ff00000001888 */
[C---:B------:R-:W-:Y:S08]  /*34b0*/  HMMA.16816.F32 R52, R176.reuse, R94, R52 ;  /* 0x0000005eb034723c */ /* 0x040ff00000001834 */
[C---:B------:R-:W-:Y:S08]  /*34c0*/  HMMA.16816.F32 R48, R176.reuse, R98, R48 ;  /* 0x00000062b030723c */ /* 0x040ff00000001830 */
[C---:B------:R-:W-:Y:S08]  /*34d0*/  HMMA.16816.F32 R44, R176.reuse, R102, R44 ;  /* 0x00000066b02c723c */ /* 0x040ff0000000182c */
[C---:B------:R-:W-:Y:S08]  /*34e0*/  HMMA.16816.F32 R40, R176.reuse, R10, R40 ;  /* 0x0000000ab028723c */ /* 0x040ff00000001828 */
[----:B------:R-:W-:Y:S01]  /*34f0*/  HMMA.16816.F32 R36, R176, R14, R36 ;  /* 0x0000000eb024723c */ /* 0x000fe20000001824 */
[----:B------:R-:W0:Y:S07]  /*3500*/  LDSM.16.MT88.4 R176, [R7+0x2080] ;  /* 0x0020800007b0783b */ /* 0x000e2e0000004200 */
[C---:B------:R-:W-:Y:S07]  /*3510*/  HMMA.16816.F32 R20, R180.reuse, R8, R20 ;  /* 0x00000008b414723c */ /* 0x040fee0000001814 */
[----:B------:R-:W-:Y:S01]  /*3520*/  IMAD.WIDE R8, R219, 0x2, R212 ;  /* 0x00000002db087825 */ /* 0x000fe200078e02d4 */
[----:B------:R-:W-:Y:S03]  /*3530*/  HMMA.16816.F32 R72, R180, R60, R72 ;  /* 0x0000003cb448723c */ /* 0x000fe60000001848 */
[----:B------:R-:W-:-:S02]  /*3540*/  IMAD.MOV.U32 R213, RZ, RZ, R8 ;  /* 0x000000ffffd57224 */ /* 0x000fc400078e0008 */
[----:B------:R-:W-:-:S03]  /*3550*/  IMAD.MOV.U32 R212, RZ, RZ, R9 ;  /* 0x000000ffffd47224 */ /* 0x000fc600078e0009 */
[----:B------:R-:W-:Y:S01]  /*3560*/  HMMA.16816.F32 R80, R180, R68, R80 ;  /* 0x00000044b450723c */ /* 0x000fe20000001850 */
[----:B------:R-:W-:-:S07]  /*3570*/  IMAD.WIDE R8, R219, 0x2, R206 ;  /* 0x00000002db087825 */ /* 0x000fce00078e02ce */
[----:B------:R-:W-:Y:S01]  /*3580*/  HMMA.16816.F32 R152, R180, R88, R152 ;  /* 0x00000058b498723c */ /* 0x000fe20000001898 */
[----:B------:R-:W-:-:S07]  /*3590*/  IMAD.MOV.U32 R207, RZ, RZ, R8 ;  /* 0x000000ffffcf7224 */ /* 0x000fce00078e0008 */
[----:B------:R-:W-:Y:S01]  /*35a0*/  HMMA.16816.F32 R156, R180, R92, R156 ;  /* 0x0000005cb49c723c */ /* 0x000fe2000000189c */
[----:B------:R-:W-:-:S07]  /*35b0*/  IMAD.MOV.U32 R206, RZ, RZ, R9 ;  /* 0x000000ffffce7224 */ /* 0x000fce00078e0009 */
[C---:B------:R-:W-:Y:S08]  /*35c0*/  HMMA.16816.F32 R120, R180.reuse, R96, R120 ;  /* 0x00000060b478723c */ /* 0x040ff00000001878 */
[C---:B------:R-:W-:Y:S08]  /*35d0*/  HMMA.16816.F32 R116, R180.reuse, R100, R116 ;  /* 0x00000064b474723c */ /* 0x040ff00000001874 */
[----:B------:R-:W-:Y:S01]  /*35e0*/  HMMA.16816.F32 R16, R180, R12, R16 ;  /* 0x0000000cb410723c */ /* 0x000fe20000001810 */
[----:B------:R-:W-:Y:S01]  /*35f0*/  IMAD.WIDE R8, R219, 0x2, R200 ;  /* 0x00000002db087825 */ /* 0x000fe200078e02c8 */
[----:B------:R-:W-:-:S05]  /*3600*/  IADD3 R217, R217, -0x1, RZ ;  /* 0xffffffffd9d97810 */ /* 0x000fca0007ffe0ff */
[----:B------:R-:W-:Y:S01]  /*3610*/  IMAD.WIDE R12, R219, 0x2, R214 ;  /* 0x00000002db0c7825 */ /* 0x000fe200078e02d6 */
[----:B------:R-:W-:-:S03]  /*3620*/  ISETP.NE.U32.AND P0, PT, R217, RZ, PT ;  /* 0x000000ffd900720c */ /* 0x000fc60003f05070 */
[----:B------:R-:W-:Y:S02]  /*3630*/  IMAD.MOV.U32 R215, RZ, RZ, R12 ;  /* 0x000000ffffd77224 */ /* 0x000fe400078e000c */
[----:B------:R-:W-:Y:S02]  /*3640*/  IMAD.MOV.U32 R214, RZ, RZ, R13 ;  /* 0x000000ffffd67224 */ /* 0x000fe400078e000d */
[----:B------:R-:W-:Y:S02]  /*3650*/  IMAD.MOV.U32 R201, RZ, RZ, R8 ;  /* 0x000000ffffc97224 */ /* 0x000fe400078e0008 */
[----:B------:R-:W-:Y:S02]  /*3660*/  IMAD.MOV.U32 R200, RZ, RZ, R9 ;  /* 0x000000ffffc87224 */ /* 0x000fe400078e0009 */
[----:B------:R-:W-:-:S04]  /*3670*/  IMAD.WIDE R12, R219, 0x2, R208 ;  /* 0x00000002db0c7825 */ /* 0x000fc800078e02d0 */
[----:B------:R-:W-:-:S04]  /*3680*/  IMAD.WIDE R8, R219, 0x2, R194 ;  /* 0x00000002db087825 */ /* 0x000fc800078e02c2 */
[----:B------:R-:W-:Y:S02]  /*3690*/  IMAD.MOV.U32 R209, RZ, RZ, R12 ;  /* 0x000000ffffd17224 */ /* 0x000fe400078e000c */
[----:B------:R-:W-:Y:S02]  /*36a0*/  IMAD.MOV.U32 R208, RZ, RZ, R13 ;  /* 0x000000ffffd07224 */ /* 0x000fe400078e000d */
[----:B------:R-:W-:Y:S02]  /*36b0*/  IMAD.MOV.U32 R195, RZ, RZ, R8 ;  /* 0x000000ffffc37224 */ /* 0x000fe400078e0008 */
[----:B------:R-:W-:Y:S02]  /*36c0*/  IMAD.MOV.U32 R194, RZ, RZ, R9 ;  /* 0x000000ffffc27224 */ /* 0x000fe400078e0009 */
[----:B------:R-:W-:-:S04]  /*36d0*/  IMAD.WIDE R60, R219, 0x2, R204 ;  /* 0x00000002db3c7825 */ /* 0x000fc800078e02cc */
[----:B------:R-:W-:-:S04]  /*36e0*/  IMAD.WIDE R12, R219, 0x2, R202 ;  /* 0x00000002db0c7825 */ /* 0x000fc800078e02ca */
[----:B------:R-:W-:Y:S01]  /*36f0*/  IMAD.WIDE R8, R219, 0x2, R190 ;  /* 0x00000002db087825 */ /* 0x000fe200078e02be */
[-C--:B0-----:R-:W-:Y:S03]  /*3700*/  HMMA.16816.F32 R28, R176, R10.reuse, R28 ;  /* 0x0000000ab01c723c */ /* 0x081fe6000000181c */
[----:B------:R-:W-:Y:S02]  /*3710*/  IMAD.MOV.U32 R205, RZ, RZ, R60 ;  /* 0x000000ffffcd7224 */ /* 0x000fe400078e003c */
[----:B------:R-:W-:Y:S02]  /*3720*/  IMAD.MOV.U32 R204, RZ, RZ, R61 ;  /* 0x000000ffffcc7224 */ /* 0x000fe400078e003d */
[----:B------:R-:W-:Y:S01]  /*3730*/  IMAD.MOV.U32 R203, RZ, RZ, R12 ;  /* 0x000000ffffcb7224 */ /* 0x000fe200078e000c */
[----:B------:R-:W-:Y:S01]  /*3740*/  HMMA.16816.F32 R20, R172, R10, R20 ;  /* 0x0000000aac14723c */ /* 0x000fe20000001814 */
[----:B------:R-:W-:-:S02]  /*3750*/  IMAD.MOV.U32 R202, RZ, RZ, R13 ;  /* 0x000000ffffca7224 */ /* 0x000fc400078e000d */
[----:B------:R-:W-:Y:S02]  /*3760*/  IMAD.MOV.U32 R191, RZ, RZ, R8 ;  /* 0x000000ffffbf7224 */ /* 0x000fe400078e0008 */
[----:B------:R-:W-:Y:S02]  /*3770*/  IMAD.MOV.U32 R190, RZ, RZ, R9 ;  /* 0x000000ffffbe7224 */ /* 0x000fe400078e0009 */
[C---:B------:R-:W-:Y:S01]  /*3780*/  IMAD.WIDE R60, R219.reuse, 0x2, R198 ;  /* 0x00000002db3c7825 */ /* 0x040fe200078e02c6 */
[----:B------:R-:W-:Y:S03]  /*3790*/  HMMA.16816.F32 R108, R64, R10, R108 ;  /* 0x0000000a406c723c */ /* 0x000fe6000000186c */
[----:B------:R-:W-:-:S04]  /*37a0*/  IMAD.WIDE R12, R219, 0x2, R196 ;  /* 0x00000002db0c7825 */ /* 0x000fc800078e02c4 */
[C---:B------:R-:W-:Y:S01]  /*37b0*/  IMAD.WIDE R10, R219.reuse, 0x2, R192 ;  /* 0x00000002db0a7825 */ /* 0x040fe200078e02c0 */
[----:B------:R-:W-:Y:S03]  /*37c0*/  HMMA.16816.F32 R164, R176, R62, R164 ;  /* 0x0000003eb0a4723c */ /* 0x000fe600000018a4 */
[----:B------:R-:W-:Y:S01]  /*37d0*/  IMAD.WIDE R8, R219, 0x2, R184 ;  /* 0x00000002db087825 */ /* 0x000fe200078e02b8 */
[----:B------:R-:W-:-:S04]  /*37e0*/  IADD3 R2, R2, -0x20, RZ ;  /* 0xffffffe002027810 */ /* 0x000fc80007ffe0ff */
[----:B------:R-:W-:Y:S01]  /*37f0*/  HMMA.16816.F32 R148, R176, R70, R148 ;  /* 0x00000046b094723c */ /* 0x000fe20000001894 */
[----:B------:R-:W-:-:S04]  /*3800*/  IMAD.WIDE R210, R219, 0x2, R210 ;  /* 0x00000002dbd27825 */ /* 0x000fc800078e02d2 */
[----:B------:R-:W-:-:S03]  /*3810*/  IMAD.MOV.U32 R199, RZ, RZ, R60 ;  /* 0x000000ffffc77224 */ /* 0x000fc600078e003c */
[----:B------:R-:W-:Y:S01]  /*3820*/  HMMA.16816.F32 R132, R176, R90, R132 ;  /* 0x0000005ab084723c */ /* 0x000fe20000001884 */
[----:B------:R-:W-:Y:S02]  /*3830*/  IMAD.MOV.U32 R198, RZ, RZ, R61 ;  /* 0x000000ffffc67224 */ /* 0x000fe400078e003d */
[----:B------:R-:W-:Y:S02]  /*3840*/  IMAD.MOV.U32 R197, RZ, RZ, R12 ;  /* 0x000000ffffc57224 */ /* 0x000fe400078e000c */
[----:B------:R-:W-:-:S03]  /*3850*/  IMAD.MOV.U32 R196, RZ, RZ, R13 ;  /* 0x000000ffffc47224 */ /* 0x000fc600078e000d */
[----:B------:R-:W-:Y:S01]  /*3860*/  HMMA.16816.F32 R128, R176, R94, R128 ;  /* 0x0000005eb080723c */ /* 0x000fe20000001880 */
[----:B------:R-:W-:Y:S02]  /*3870*/  IMAD.MOV.U32 R193, RZ, RZ, R10 ;  /* 0x000000ffffc17224 */ /* 0x000fe400078e000a */
[----:B------:R-:W-:Y:S02]  /*3880*/  IMAD.MOV.U32 R192, RZ, RZ, R11 ;  /* 0x000000ffffc07224 */ /* 0x000fe400078e000b */
[----:B------:R-:W-:-:S03]  /*3890*/  IMAD.WIDE R188, R219, 0x2, R188 ;  /* 0x00000002dbbc7825 */ /* 0x000fc600078e02bc */
[----:B------:R-:W-:Y:S01]  /*38a0*/  HMMA.16816.F32 R124, R176, R98, R124 ;  /* 0x00000062b07c723c */ /* 0x000fe2000000187c */
[----:B------:R-:W-:-:S04]  /*38b0*/  IMAD.WIDE R186, R219, 0x2, R186 ;  /* 0x00000002dbba7825 */ /* 0x000fc800078e02ba */
[----:B------:R-:W-:-:S03]  /*38c0*/  IMAD.WIDE R4, R229, 0x2, R4 ;  /* 0x00000002e5047825 */ /* 0x000fc600078e0204 */
[----:B------:R-:W-:Y:S01]  /*38d0*/  HMMA.16816.F32 R32, R176, R102, R32 ;  /* 0x00000066b020723c */ /* 0x000fe20000001820 */
[----:B------:R-:W-:Y:S02]  /*38e0*/  IMAD.MOV.U32 R185, RZ, RZ, R8 ;  /* 0x000000ffffb97224 */ /* 0x000fe400078e0008 */
[----:B------:R-:W-:-:S05]  /*38f0*/  IMAD.MOV.U32 R184, RZ, RZ, R9 ;  /* 0x000000ffffb87224 */ /* 0x000fca00078e0009 */
[----:B------:R-:W-:Y:S08]  /*3900*/  HMMA.16816.F32 R24, R176, R14, R24 ;  /* 0x0000000eb018723c */ /* 0x000ff00000001818 */
[C---:B------:R-:W-:Y:S08]  /*3910*/  HMMA.16816.F32 R72, R172.reuse, R62, R72 ;  /* 0x0000003eac48723c */ /* 0x040ff00000001848 */
[C---:B------:R-:W-:Y:S08]  /*3920*/  HMMA.16816.F32 R80, R172.reuse, R70, R80 ;  /* 0x00000046ac50723c */ /* 0x040ff00000001850 */
[C---:B------:R-:W-:Y:S08]  /*3930*/  HMMA.16816.F32 R152, R172.reuse, R90, R152 ;  /* 0x0000005aac98723c */ /* 0x040ff00000001898 */
[C---:B------:R-:W-:Y:S08]  /*3940*/  HMMA.16816.F32 R156, R172.reuse, R94, R156 ;  /* 0x0000005eac9c723c */ /* 0x040ff0000000189c */
[C---:B------:R-:W-:Y:S08]  /*3950*/  HMMA.16816.F32 R120, R172.reuse, R98, R120 ;  /* 0x00000062ac78723c */ /* 0x040ff00000001878 */
[C---:B------:R-:W-:Y:S08]  /*3960*/  HMMA.16816.F32 R116, R172.reuse, R102, R116 ;  /* 0x00000066ac74723c */ /* 0x040ff00000001874 */
[----:B------:R-:W-:Y:S08]  /*3970*/  HMMA.16816.F32 R16, R172, R14, R16 ;  /* 0x0000000eac10723c */ /* 0x000ff00000001810 */
[C---:B------:R-:W-:Y:S08]  /*3980*/  HMMA.16816.F32 R76, R64.reuse, R62, R76 ;  /* 0x0000003e404c723c */ /* 0x040ff0000000184c */
[C---:B------:R-:W-:Y:S08]  /*3990*/  HMMA.16816.F32 R84, R64.reuse, R70, R84 ;  /* 0x000000464054723c */ /* 0x040ff00000001854 */
[C---:B------:R-:W-:Y:S08]  /*39a0*/  HMMA.16816.F32 R104, R64.reuse, R90, R104 ;  /* 0x0000005a4068723c */ /* 0x040ff00000001868 */
[C---:B------:R-:W-:Y:S08]  /*39b0*/  HMMA.16816.F32 R160, R64.reuse, R94, R160 ;  /* 0x0000005e40a0723c */ /* 0x040ff000000018a0 */
[C---:B------:R-:W-:Y:S08]  /*39c0*/  HMMA.16816.F32 R168, R64.reuse, R98, R168 ;  /* 0x0000006240a8723c */ /* 0x040ff000000018a8 */
[C---:B------:R-:W-:Y:S08]  /*39d0*/  HMMA.16816.F32 R112, R64.reuse, R102, R112 ;  /* 0x000000664070723c */ /* 0x040ff00000001870 */
[----:B------:R-:W-:Y:S01]  /*39e0*/  HMMA.16816.F32 R56, R64, R14, R56 ;  /* 0x0000000e4038723c */ /* 0x000fe20000001838 */
[----:B------:R-:W-:Y:S01]  /*39f0*/  @!P0 CALL.REL.NOINC `(.L_x_1) ;  /* 0x0000001000008944 */ /* 0x000fe20003c00000 */
[----:B------:R-:W-:Y:S06]  /*3a00*/  BRA `(.L_x_2) ;  /* 0xffffe68000007947 */ /* 0x000fec000383ffff */
.L_x_1:
[----:B------:R-:W-:-:S06]  /*3a10*/  NOP ;  /* 0x0000000000007918 */ /* 0x000fcc0000000000 */
[----:B------:R-:W-:-:S14]  /*3a20*/  NOP ;  /* 0x0000000000007918 */ /* 0x000fdc0000000000 */
[----:B------:R-:W-:Y:S02]  /*3a30*/  F2FP.PACK_AB R61, R115, R114 ;  /* 0x00000072733d723e */ /* 0x000fe400000000ff */
[----:B------:R-:W-:-:S02]  /*3a40*/  F2FP.PACK_AB R115, R57, R56 ;  /* 0x000000383973723e */ /* 0x000fc400000000ff */
[----:B------:R-:W-:Y:S02]  /*3a50*/  F2FP.PACK_AB R57, R119, R118 ;  /* 0x000000767739723e */ /* 0x000fe400000000ff */
[----:B------:R-:W-:Y:S02]  /*3a60*/  F2FP.PACK_AB R63, R59, R58 ;  /* 0x0000003a3b3f723e */ /* 0x000fe400000000ff */
[----:B------:R-:W-:Y:S02]  /*3a70*/  F2FP.PACK_AB R119, R17, R16 ;  /* 0x000000101177723e */ /* 0x000fe400000000ff */
[----:B------:R-:W-:Y:S02]  /*3a80*/  F2FP.PACK_AB R118, R21, R20 ;  /* 0x000000141576723e */ /* 0x000fe400000000ff */
        /* <DEDUP_REMOVED lines=58> */
.L_x_0:
[----:B------:R-:W0:Y:S01]  /*3e30*/  S2R R10, SR_TID.X ;  /* 0x00000000000a7919 */ /* 0x000e220000002100 */
[C---:B------:R-:W-:Y:S01]  /*3e40*/  IADD3 R24, R3.reuse, 0x1, RZ ;  /* 0x0000000103187810 */ /* 0x040fe20007ffe0ff */
[C---:B------:R-:W-:Y:S02]  /*3e50*/  IMAD R41, R3.reuse, c[0x0][0x198], RZ ;  /* 0x0000660003297a24 */ /* 0x040fe400078e02ff */
[----:B------:R-:W-:Y:S01]  /*3e60*/  BAR.SYNC.DEFER_BLOCKING 0x0 ;  /* 0x0000000000007b1d */ /* 0x000fe20000010000 */
[----:B------:R-:W-:Y:S02]  /*3e70*/  ISETP.GE.AND P0, PT, R220, c[0x0][0x178], PT ;  /* 0x00005e00dc007a0c */ /* 0x000fe40003f06270 */
[----:B------:R-:W-:Y:S02]  /*3e80*/  IADD3 R43, R3, 0x5, RZ ;  /* 0x00000005032b7810 */ /* 0x000fe40007ffe0ff */
[----:B------:R-:W-:-:S02]  /*3e90*/  ISETP.LT.AND P1, PT, R24, c[0x0][0x17c], !P0 ;  /* 0x00005f0018007a0c */ /* 0x000fc40004721270 */
[----:B------:R-:W-:Y:S01]  /*3ea0*/  ISETP.LT.AND P2, PT, R3, c[0x0][0x17c], !P0 ;  /* 0x00005f0003007a0c */ /* 0x000fe20004741270 */
[C---:B0-----:R-:W-:Y:S02]  /*3eb0*/  IMAD.SHL.U32 R0, R10.reuse, 0x400, RZ ;  /* 0x000004000a007824 */ /* 0x041fe400078e00ff */
[C---:B------:R-:W-:Y:S02]  /*3ec0*/  IMAD.SHL.U32 R9, R10.reuse, 0x20, RZ ;  /* 0x000000200a097824 */ /* 0x040fe400078e00ff */
[----:B------:R-:W-:Y:S01]  /*3ed0*/  IMAD.SHL.U32 R2, R10, 0x4, RZ ;  /* 0x000000040a027824 */ /* 0x000fe200078e00ff */
[----:B------:R-:W-:Y:S01]  /*3ee0*/  LOP3.LUT R0, R0, 0x6000, RZ, 0xc0, !PT ;  /* 0x0000600000007812 */ /* 0x000fe200078ec0ff */
[----:B------:R-:W-:-:S03]  /*3ef0*/  IMAD.SHL.U32 R8, R10, 0x80, RZ ;  /* 0x000000800a087824 */ /* 0x000fc600078e00ff */
[----:B------:R-:W-:Y:S01]  /*3f00*/  LOP3.LUT R9, R0, 0x60, R9, 0xf8, !PT ;  /* 0x0000006000097812 */ /* 0x000fe200078ef809 */
[----:B------:R-:W-:Y:S01]  /*3f10*/  IMAD.SHL.U32 R0, R10, 0x1000, RZ ;  /* 0x000010000a007824 */ /* 0x000fe200078e00ff */
[----:B------:R-:W-:Y:S02]  /*3f20*/  LOP3.LUT R8, R8, 0x1000, RZ, 0xc0, !PT ;  /* 0x0000100008087812 */ /* 0x000fe400078ec0ff */
[----:B------:R-:W-:Y:S02]  /*3f30*/  LOP3.LUT R9, R9, 0x370, R2, 0x78, !PT ;  /* 0x0000037009097812 */ /* 0x000fe400078e7802 */
[----:B------:R-:W-:Y:S02]  /*3f40*/  LOP3.LUT R10, R10, 0xff, RZ, 0xc0, !PT ;  /* 0x000000ff0a0a7812 */ /* 0x000fe400078ec0ff */
[----:B------:R-:W-:Y:S01]  /*3f50*/  LOP3.LUT R0, R0, 0x6000, RZ, 0xc0, !PT ;  /* 0x0000600000007812 */ /* 0x000fe200078ec0ff */
[----:B------:R-:W-:Y:S01]  /*3f60*/  IMAD.IADD R48, R8, 0x1, R9 ;  /* 0x0000000108307824 */ /* 0x000fe200078e0209 */
[----:B------:R-:W-:-:S03]  /*3f70*/  IADD3 R2, R3, 0x3, RZ ;  /* 0x0000000303027810 */ /* 0x000fc60007ffe0ff */
[----:B------:R-:W-:Y:S01]  /*3f80*/  IMAD R36, R10, 0x10, R0 ;  /* 0x000000100a247824 */ /* 0x000fe200078e0200 */
[----:B------:R-:W-:Y:S01]  /*3f90*/  STS.128 [R48], R140 ;  /* 0x0000008c30007388 */ /* 0x000fe20000000c00 */
[----:B------:R-:W-:Y:S01]  /*3fa0*/  ISETP.LT.AND P4, PT, R2, c[0x0][0x17c], !P0 ;  /* 0x00005f0002007a0c */ /* 0x000fe20004781270 */
[----:B------:R-:W-:Y:S01]  /*3fb0*/  IMAD R2, R220, c[0x0][0x194], RZ ;  /* 0x00006500dc027a24 */ /* 0x000fe200078e02ff */
[----:B------:R-:W-:Y:S01]  /*3fc0*/  IADD3 R0, R3, 0x4, RZ ;  /* 0x0000000403007810 */ /* 0x000fe20007ffe0ff */
[----:B------:R0:W-:Y:S01]  /*3fd0*/  STS.128 [R48+0x80], R4 ;  /* 0x0000800430007388 */ /* 0x0001e20000000c00 */
[C---:B------:R-:W-:Y:S02]  /*3fe0*/  LOP3.LUT R39, R36.reuse, 0x20, RZ, 0x3c, !PT ;  /* 0x0000002024277812 */ /* 0x040fe400078e3cff */
[C---:B------:R-:W-:Y:S01]  /*3ff0*/  LOP3.LUT R38, R36.reuse, 0x40, RZ, 0x3c, !PT ;  /* 0x0000004024267812 */ /* 0x040fe200078e3cff */
[----:B------:R-:W-:Y:S01]  /*4000*/  STS.128 [R48+0x400], R148 ;  /* 0x0004009430007388 */ /* 0x000fe20000000c00 */
[----:B------:R-:W-:-:S02]  /*4010*/  LOP3.LUT R37, R36, 0x60, RZ, 0x3c, !PT ;  /* 0x0000006024257812 */ /* 0x000fc400078e3cff */
[----:B------:R-:W-:Y:S01]  /*4020*/  ISETP.LT.AND P3, PT, R0, c[0x0][0x17c], !P0 ;  /* 0x00005f0000007a0c */ /* 0x000fe20004761270 */
[----:B------:R-:W-:Y:S01]  /*4030*/  STS.128 [R48+0x480], R12 ;  /* 0x0004800c30007388 */ /* 0x000fe20000000c00 */
[----:B------:R-:W-:-:S03]  /*4040*/  LEA R0, P6, R2, c[0x0][0x170], 0x1 ;  /* 0x00005c0002007a11 */ /* 0x000fc600078c08ff */
[----:B------:R-:W-:Y:S01]  /*4050*/  STS.128 [R48+0x800], R80 ;  /* 0x0008005030007388 */ /* 0x000fe20000000c00 */
[----:B------:R-:W-:Y:S02]  /*4060*/  LEA.HI.X.SX32 R2, R2, c[0x0][0x174], 0x1, P6 ;  /* 0x00005d0002027a11 */ /* 0x000fe400030f0eff */
[----:B------:R-:W-:Y:S01]  /*4070*/  LEA R40, P6, R41, R0, 0x1 ;  /* 0x0000000029287211 */ /* 0x000fe200078c08ff */
[----:B------:R-:W-:Y:S01]  /*4080*/  STS.128 [R48+0x880], R16 ;  /* 0x0008801030007388 */ /* 0x000fe20000000c00 */
[----:B0-----:R-:W-:-:S03]  /*4090*/  IADD3 R4, R3, 0x2, RZ ;  /* 0x0000000203047810 */ /* 0x001fc60007ffe0ff */
[----:B------:R-:W-:Y:S01]  /*40a0*/  STS.128 [R48+0xc00], R84 ;  /* 0x000c005430007388 */ /* 0x000fe20000000c00 */
[----:B------:R-:W-:-:S03]  /*40b0*/  ISETP.LT.AND P5, PT, R4, c[0x0][0x17c], !P0 ;  /* 0x00005f0004007a0c */ /* 0x000fc600047a1270 */
[----:B------:R-:W-:Y:S04]  /*40c0*/  STS.128 [R48+0xc80], R20 ;  /* 0x000c801430007388 */ /* 0x000fe80000000c00 */
[----:B------:R-:W-:Y:S06]  /*40d0*/  BAR.SYNC.DEFER_BLOCKING 0x0 ;  /* 0x0000000000007b1d */ /* 0x000fec0000010000 */
[----:B------:R-:W-:Y:S04]  /*40e0*/  LDS.128 R8, [R36] ;  /* 0x0000000024087984 */ /* 0x000fe80000000c00 */
[----:B------:R-:W-:Y:S04]  /*40f0*/  LDS.128 R28, [R36+0x1000] ;  /* 0x00100000241c7984 */ /* 0x000fe80000000c00 */
[----:B------:R-:W0:Y:S04]  /*4100*/  LDS.128 R20, [R39] ;  /* 0x0000000027147984 */ /* 0x000e280000000c00 */
[----:B------:R-:W-:Y:S04]  /*4110*/  LDS.128 R24, [R39+0x1000] ;  /* 0x0010000027187984 */ /* 0x000fe80000000c00 */
[----:B------:R-:W1:Y:S04]  /*4120*/  LDS.128 R16, [R38] ;  /* 0x0000000026107984 */ /* 0x000e680000000c00 */
[----:B------:R-:W-:Y:S04]  /*4130*/  LDS.128 R12, [R38+0x1000] ;  /* 0x00100000260c7984 */ /* 0x000fe80000000c00 */
[----:B------:R-:W2:Y:S04]  /*4140*/  LDS.128 R32, [R37] ;  /* 0x0000000025207984 */ /* 0x000ea80000000c00 */
[----:B------:R-:W3:Y:S04]  /*4150*/  LDS.128 R4, [R37+0x1000] ;  /* 0x0010000025047984 */ /* 0x000ee80000000c00 */
[----:B------:R-:W-:Y:S06]  /*4160*/  BAR.SYNC.DEFER_BLOCKING 0x0 ;  /* 0x0000000000007b1d */ /* 0x000fec0000010000 */
[----:B------:R4:W-:Y:S04]  /*4170*/  STS.128 [R48], R44 ;  /* 0x0000002c30007388 */ /* 0x0009e80000000c00 */
[----:B------:R-:W-:Y:S04]  /*4180*/  STS.128 [R48+0x80], R88 ;  /* 0x0000805830007388 */ /* 0x000fe80000000c00 */
[----:B------:R-:W-:Y:S04]  /*4190*/  STS.128 [R48+0x400], R68 ;  /* 0x0004004430007388 */ /* 0x000fe80000000c00 */
[----:B------:R-:W-:Y:S04]  /*41a0*/  STS.128 [R48+0x480], R64 ;  /* 0x0004804030007388 */ /* 0x000fe80000000c00 */
[----:B------:R-:W-:Y:S01]  /*41b0*/  STS.128 [R48+0x800], R116 ;  /* 0x0008007430007388 */ /* 0x000fe20000000c00 */
[----:B----4-:R-:W-:-:S02]  /*41c0*/  IADD3 R45, R41, c[0x0][0x198], RZ ;  /* 0x00006600292d7a10 */ /* 0x010fc40007ffe0ff */
[----:B------:R-:W-:Y:S01]  /*41d0*/  LEA.HI.X.SX32 R41, R41, R2, 0x1, P6 ;  /* 0x0000000229297211 */ /* 0x000fe200030f0eff */
[----:B------:R-:W-:Y:S01]  /*41e0*/  STS.128 [R48+0x880], R56 ;  /* 0x0008803830007388 */ /* 0x000fe20000000c00 */
[C---:B------:R-:W-:Y:S02]  /*41f0*/  LEA R42, P6, R45.reuse, R0, 0x1 ;  /* 0x000000002d2a7211 */ /* 0x040fe400078c08ff */
[----:B------:R-:W-:Y:S01]  /*4200*/  IADD3 R47, R45, c[0x0][0x198], RZ ;  /* 0x000066002d2f7a10 */ /* 0x000fe20007ffe0ff */
[----:B------:R-:W-:Y:S01]  /*4210*/  STS.128 [R48+0xc00], R112 ;  /* 0x000c007030007388 */ /* 0x000fe20000000c00 */
[----:B------:R-:W-:Y:S02]  /*4220*/  IADD3 R46, R3, 0x6, RZ ;  /* 0x00000006032e7810 */ /* 0x000fe40007ffe0ff */
[----:B------:R-:W-:Y:S01]  /*4230*/  IADD3 R49, R47, c[0x0][0x198], RZ ;  /* 0x000066002f317a10 */ /* 0x000fe20007ffe0ff */
[----:B------:R0:W-:Y:S04]  /*4240*/  STS.128 [R48+0xc80], R60 ;  /* 0x000c803c30007388 */ /* 0x0001e80000000c00 */
[----:B------:R-:W-:Y:S01]  /*4250*/  BAR.SYNC.DEFER_BLOCKING 0x0 ;  /* 0x0000000000007b1d */ /* 0x000fe20000010000 */
[----:B0-----:R-:W-:-:S05]  /*4260*/  PRMT R48, R20, 0x7632, R48 ;  /* 0x0000763214307816 */ /* 0x001fca0000000030 */
[----:B------:R0:W-:Y:S01]  /*4270*/  @P2 STG.E.U16 [R40.64], R8 ;  /* 0x0000000828002986 */ /* 0x0001e2000c101504 */
[----:B------:R-:W-:Y:S02]  /*4280*/  ISETP.LT.AND P2, PT, R43, c[0x0][0x17c], !P0 ;  /* 0x00005f002b007a0c */ /* 0x000fe40004741270 */
[----:B------:R-:W-:Y:S02]  /*4290*/  LEA.HI.X.SX32 R43, R45, R2, 0x1, P6 ;  /* 0x000000022d2b7211 */ /* 0x000fe400030f0eff */
[----:B------:R-:W-:-:S04]  /*42a0*/  LEA R44, P6, R47, R0, 0x1 ;  /* 0x000000002f2c7211 */ /* 0x000fc800078c08ff */
[----:B------:R-:W-:Y:S02]  /*42b0*/  LEA.HI.X.SX32 R45, R47, R2, 0x1, P6 ;  /* 0x000000022f2d7211 */ /* 0x000fe400030f0eff */
[C---:B------:R-:W-:Y:S02]  /*42c0*/  IADD3 R47, R49.reuse, c[0x0][0x198], RZ ;  /* 0x00006600312f7a10 */ /* 0x040fe40007ffe0ff */
[----:B0-----:R-:W-:Y:S02]  /*42d0*/  PRMT R41, R8, 0x7632, R41 ;  /* 0x0000763208297816 */ /* 0x001fe40000000029 */
[----:B------:R-:W-:Y:S02]  /*42e0*/  LEA R40, P6, R49, R0, 0x1 ;  /* 0x0000000031287211 */ /* 0x000fe400078c08ff */
[----:B------:R-:W-:Y:S01]  /*42f0*/  IADD3 R8, R3, 0x7, RZ ;  /* 0x0000000703087810 */ /* 0x000fe20007ffe0ff */
[----:B------:R0:W-:Y:S01]  /*4300*/  @P1 STG.E.U16 [R42.64], R41 ;  /* 0x000000292a001986 */ /* 0x0001e2000c101504 */
[----:B------:R-:W-:-:S03]  /*4310*/  ISETP.LT.AND P1, PT, R46, c[0x0][0x17c], !P0 ;  /* 0x00005f002e007a0c */ /* 0x000fc60004721270 */
[----:B------:R4:W-:Y:S01]  /*4320*/  @P5 STG.E.U16 [R44.64], R20 ;  /* 0x000000142c005986 */ /* 0x0009e2000c101504 */
[----:B------:R-:W-:Y:S02]  /*4330*/  ISETP.LT.AND P5, PT, R8, c[0x0][0x17c], !P0 ;  /* 0x00005f0008007a0c */ /* 0x000fe400047a1270 */
[----:B------:R-:W-:Y:S02]  /*4340*/  IADD3 R8, R3, 0x8, RZ ;  /* 0x0000000803087810 */ /* 0x000fe40007ffe0ff */
[----:B0-----:R-:W-:Y:S02]  /*4350*/  LEA.HI.X.SX32 R41, R49, R2, 0x1, P6 ;  /* 0x0000000231297211 */ /* 0x001fe400030f0eff */
[C---:B------:R-:W-:Y:S02]  /*4360*/  LEA R46, P6, R47.reuse, R0, 0x1 ;  /* 0x000000002f2e7211 */ /* 0x040fe400078c08ff */
[C---:B------:R-:W-:Y:S01]  /*4370*/  IADD3 R43, R47.reuse, c[0x0][0x198], RZ ;  /* 0x000066002f2b7a10 */ /* 0x040fe20007ffe0ff */
[----:B------:R0:W-:Y:S01]  /*4380*/  @P4 STG.E.U16 [R40.64], R48 ;  /* 0x0000003028004986 */ /* 0x0001e2000c101504 */
[----:B------:R-:W-:-:S02]  /*4390*/  LEA.HI.X.SX32 R47, R47, R2, 0x1, P6 ;  /* 0x000000022f2f7211 */ /* 0x000fc400030f0eff */
[C---:B------:R-:W-:Y:S02]  /*43a0*/  LEA R42, P6, R43.reuse, R0, 0x1 ;  /* 0x000000002b2a7211 */ /* 0x040fe400078c08ff */
[C---:B----4-:R-:W-:Y:S01]  /*43b0*/  IADD3 R45, R43.reuse, c[0x0][0x198], RZ ;  /* 0x000066002b2d7a10 */ /* 0x050fe20007ffe0ff */
[----:B-1----:R1:W-:Y:S01]  /*43c0*/  @P3 STG.E.U16 [R46.64], R16 ;  /* 0x000000102e003986 */ /* 0x0023e2000c101504 */
[----:B------:R-:W-:Y:S02]  /*43d0*/  LEA.HI.X.SX32 R43, R43, R2, 0x1, P6 ;  /* 0x000000022b2b7211 */ /* 0x000fe400030f0eff */
[C---:B------:R-:W-:Y:S02]  /*43e0*/  LEA R44, P6, R45.reuse, R0, 0x1 ;  /* 0x000000002d2c7211 */ /* 0x040fe400078c08ff */
[----:B------:R-:W-:Y:S02]  /*43f0*/  ISETP.LT.AND P4, PT, R8, c[0x0][0x17c], !P0 ;  /* 0x00005f0008007a0c */ /* 0x000fe40004781270 */
[----:B0-----:R-:W-:-:S02]  /*4400*/  IADD3 R41, R45, c[0x0][0x198], RZ ;  /* 0x000066002d297a10 */ /* 0x001fc40007ffe0ff */
[----:B------:R-:W-:Y:S02]  /*4410*/  LEA.HI.X.SX32 R45, R45, R2, 0x1, P6 ;  /* 0x000000022d2d7211 */ /* 0x000fe400030f0eff */
[----:B------:R-:W-:Y:S02]  /*4420*/  IADD3 R8, R3, 0x9, RZ ;  /* 0x0000000903087810 */ /* 0x000fe40007ffe0ff */
[----:B------:R-:W-:Y:S02]  /*4430*/  PRMT R20, R16, 0x7632, R20 ;  /* 0x0000763210147816 */ /* 0x000fe40000000014 */
[C---:B------:R-:W-:Y:S02]  /*4440*/  LEA R40, P6, R41.reuse, R0, 0x1 ;  /* 0x0000000029287211 */ /* 0x040fe400078c08ff */
[----:B-1----:R-:W-:Y:S01]  /*4450*/  IADD3 R47, R41, c[0x0][0x198], RZ ;  /* 0x00006600292f7a10 */ /* 0x002fe20007ffe0ff */
[----:B------:R0:W-:Y:S01]  /*4460*/  @P2 STG.E.U16 [R42.64], R20 ;  /* 0x000000142a002986 */ /* 0x0001e2000c101504 */
[----:B------:R-:W-:-:S02]  /*4470*/  ISETP.LT.AND P3, PT, R8, c[0x0][0x17c], !P0 ;  /* 0x00005f0008007a0c */ /* 0x000fc40004761270 */
[----:B------:R-:W-:Y:S01]  /*4480*/  LEA.HI.X.SX32 R41, R41, R2, 0x1, P6 ;  /* 0x0000000229297211 */ /* 0x000fe200030f0eff */
[----:B--2---:R1:W-:Y:S01]  /*4490*/  @P1 STG.E.U16 [R44.64], R32 ;  /* 0x000000202c001986 */ /* 0x0043e2000c101504 */
[----:B------:R-:W-:Y:S02]  /*44a0*/  IADD3 R8, R3, 0xa, RZ ;  /* 0x0000000a03087810 */ /* 0x000fe40007ffe0ff */
[----:B------:R-:W-:Y:S02]  /*44b0*/  LEA R46, P6, R47, R0, 0x1 ;  /* 0x000000002f2e7211 */ /* 0x000fe400078c08ff */
[----:B------:R-:W-:Y:S02]  /*44c0*/  ISETP.LT.AND P2, PT, R8, c[0x0][0x17c], !P0 ;  /* 0x00005f0008007a0c */ /* 0x000fe40004741270 */
[----:B------:R-:W-:Y:S02]  /*44d0*/  IADD3 R8, R3, 0xb, RZ ;  /* 0x0000000b03087810 */ /* 0x000fe40007ffe0ff */
[----:B0-----:R-:W-:-:S02]  /*44e0*/  IADD3 R43, R47, c[0x0][0x198], RZ ;  /* 0x000066002f2b7a10 */ /* 0x001fc40007ffe0ff */
[----:B------:R-:W-:Y:S02]  /*44f0*/  LEA.HI.X.SX32 R47, R47, R2, 0x1, P6 ;  /* 0x000000022f2f7211 */ /* 0x000fe400030f0eff */
[----:B------:R-:W-:Y:S02]  /*4500*/  PRMT R16, R32, 0x7632, R16 ;  /* 0x0000763220107816 */ /* 0x000fe40000000010 */
[C---:B------:R-:W-:Y:S02]  /*4510*/  LEA R42, P6, R43.reuse, R0, 0x1 ;  /* 0x000000002b2a7211 */ /* 0x040fe400078c08ff */
[C---:B-1----:R-:W-:Y:S01]  /*4520*/  IADD3 R45, R43.reuse, c[0x0][0x198], RZ ;  /* 0x000066002b2d7a10 */ /* 0x042fe20007ffe0ff */
[----:B------:R0:W-:Y:S01]  /*4530*/  @P5 STG.E.U16 [R40.64], R16 ;  /* 0x0000001028005986 */ /* 0x0001e2000c101504 */
[----:B------:R-:W-:Y:S02]  /*4540*/  ISETP.LT.AND P1, PT, R8, c[0x0][0x17c], !P0 ;  /* 0x00005f0008007a0c */ /* 0x000fe40004721270 */
[----:B------:R-:W-:Y:S01]  /*4550*/  LEA.HI.X.SX32 R43, R43, R2, 0x1, P6 ;  /* 0x000000022b2b7211 */ /* 0x000fe200030f0eff */
[----:B------:R1:W-:Y:S01]  /*4560*/  @P4 STG.E.U16 [R46.64], R28 ;  /* 0x0000001c2e004986 */ /* 0x0003e2000c101504 */
[----:B------:R-:W-:-:S02]  /*4570*/  IADD3 R8, R3, 0xc, RZ ;  /* 0x0000000c03087810 */ /* 0x000fc40007ffe0ff */
[----:B------:R-:W-:Y:S02]  /*4580*/  LEA R44, P6, R45, R0, 0x1 ;  /* 0x000000002d2c7211 */ /* 0x000fe400078c08ff */
[----:B------:R-:W-:Y:S02]  /*4590*/  ISETP.LT.AND P5, PT, R8, c[0x0][0x17c], !P0 ;  /* 0x00005f0008007a0c */ /* 0x000fe400047a1270 */
[----:B------:R-:W-:Y:S02]  /*45a0*/  IADD3 R8, R3, 0xd, RZ ;  /* 0x0000000d03087810 */ /* 0x000fe40007ffe0ff */
[C---:B0-----:R-:W-:Y:S02]  /*45b0*/  IADD3 R41, R45.reuse, c[0x0][0x198], RZ ;  /* 0x000066002d297a10 */ /* 0x041fe40007ffe0ff */
[----:B------:R-:W-:Y:S02]  /*45c0*/  LEA.HI.X.SX32 R45, R45, R2, 0x1, P6 ;  /* 0x000000022d2d7211 */ /* 0x000fe400030f0eff */
[----:B------:R-:W-:-:S02]  /*45d0*/  PRMT R20, R28, 0x7632, R20 ;  /* 0x000076321c147816 */ /* 0x000fc40000000014 */
[C---:B------:R-:W-:Y:S02]  /*45e0*/  LEA R40, P6, R41.reuse, R0, 0x1 ;  /* 0x0000000029287211 */ /* 0x040fe400078c08ff */
[C---:B-1----:R-:W-:Y:S01]  /*45f0*/  IADD3 R47, R41.reuse, c[0x0][0x198], RZ ;  /* 0x00006600292f7a10 */ /* 0x042fe20007ffe0ff */
[----:B------:R0:W-:Y:S01]  /*4600*/  @P3 STG.E.U16 [R42.64], R20 ;  /* 0x000000142a003986 */ /* 0x0001e2000c101504 */
[----:B------:R-:W-:Y:S02]  /*4610*/  ISETP.LT.AND P4, PT, R8, c[0x0][0x17c], !P0 ;  /* 0x00005f0008007a0c */ /* 0x000fe40004781270 */
[----:B------:R-:W-:Y:S01]  /*4620*/  LEA.HI.X.SX32 R41, R41, R2, 0x1, P6 ;  /* 0x0000000229297211 */ /* 0x000fe200030f0eff */
[----:B------:R1:W-:Y:S01]  /*4630*/  @P2 STG.E.U16 [R44.64], R24 ;  /* 0x000000182c002986 */ /* 0x0003e2000c101504 */
[----:B------:R-:W-:Y:S02]  /*4640*/  IADD3 R8, R3, 0xe, RZ ;  /* 0x0000000e03087810 */ /* 0x000fe40007ffe0ff */
[----:B------:R-:W-:-:S02]  /*4650*/  LEA R46, P6, R47, R0, 0x1 ;  /* 0x000000002f2e7211 */ /* 0x000fc400078c08ff */
[----:B------:R-:W-:Y:S02]  /*4660*/  ISETP.LT.AND P3, PT, R8, c[0x0][0x17c], !P0 ;  /* 0x00005f0008007a0c */ /* 0x000fe40004761270 */
[----:B------:R-:W-:Y:S02]  /*4670*/  IADD3 R8, R3, 0xf, RZ ;  /* 0x0000000f03087810 */ /* 0x000fe40007ffe0ff */
[C---:B0-----:R-:W-:Y:S02]  /*4680*/  IADD3 R43, R47.reuse, c[0x0][0x198], RZ ;  /* 0x000066002f2b7a10 */ /* 0x041fe40007ffe0ff */
[----:B------:R-:W-:Y:S02]  /*4690*/  LEA.HI.X.SX32 R47, R47, R2, 0x1, P6 ;  /* 0x000000022f2f7211 */ /* 0x000fe400030f0eff */
[----:B------:R-:W-:Y:S02]  /*46a0*/  PRMT R16, R24, 0x7632, R16 ;  /* 0x0000763218107816 */ /* 0x000fe40000000010 */
[----:B------:R-:W-:-:S02]  /*46b0*/  LEA R42, P6, R43, R0, 0x1 ;  /* 0x000000002b2a7211 */ /* 0x000fc400078c08ff */
[C---:B-1----:R-:W-:Y:S01]  /*46c0*/  IADD3 R45, R43.reuse, c[0x0][0x198], RZ ;  /* 0x000066002b2d7a10 */ /* 0x042fe20007ffe0ff */
[----:B------:R0:W-:Y:S01]  /*46d0*/  @P1 STG.E.U16 [R40.64], R16 ;  /* 0x0000001028001986 */ /* 0x0001e2000c101504 */
[----:B------:R-:W-:Y:S02]  /*46e0*/  ISETP.LT.AND P2, PT, R8, c[0x0][0x17c], !P0 ;  /* 0x00005f0008007a0c */ /* 0x000fe40004741270 */
[----:B------:R-:W-:Y:S01]  /*46f0*/  LEA.HI.X.SX32 R43, R43, R2, 0x1, P6 ;  /* 0x000000022b2b7211 */ /* 0x000fe200030f0eff */
[----:B------:R1:W-:Y:S01]  /*4700*/  @P5 STG.E.U16 [R46.64], R12 ;  /* 0x0000000c2e005986 */ /* 0x0003e2000c101504 */
[----:B------:R-:W-:Y:S02]  /*4710*/  IADD3 R8, R3, 0x10, RZ ;  /* 0x0000001003087810 */ /* 0x000fe40007ffe0ff */
[----:B------:R-:W-:Y:S02]  /*4720*/  LEA R44, P6, R45, R0, 0x1 ;  /* 0x000000002d2c7211 */ /* 0x000fe400078c08ff */
[----:B------:R-:W-:-:S02]  /*4730*/  ISETP.LT.AND P1, PT, R8, c[0x0][0x17c], !P0 ;  /* 0x00005f0008007a0c */ /* 0x000fc40004721270 */
[----:B------:R-:W-:Y:S02]  /*4740*/  IADD3 R8, R3, 0x11, RZ ;  /* 0x0000001103087810 */ /* 0x000fe40007ffe0ff */
[C---:B0-----:R-:W-:Y:S02]  /*4750*/  IADD3 R41, R45.reuse, c[0x0][0x198], RZ ;  /* 0x000066002d297a10 */ /* 0x041fe40007ffe0ff */
[----:B------:R-:W-:Y:S02]  /*4760*/  LEA.HI.X.SX32 R45, R45, R2, 0x1, P6 ;  /* 0x000000022d2d7211 */ /* 0x000fe400030f0eff */
[----:B------:R-:W-:Y:S02]  /*4770*/  PRMT R20, R12, 0x7632, R20 ;  /* 0x000076320c147816 */ /* 0x000fe40000000014 */
[C---:B------:R-:W-:Y:S02]  /*4780*/  LEA R40, P6, R41.reuse, R0, 0x1 ;  /* 0x0000000029287211 */ /* 0x040fe400078c08ff */
[----:B-1----:R-:W-:Y:S01]  /*4790*/  IADD3 R47, R41, c[0x0][0x198], RZ ;  /* 0x00006600292f7a10 */ /* 0x002fe20007ffe0ff */
[----:B------:R0:W-:Y:S01]  /*47a0*/  @P4 STG.E.U16 [R42.64], R20 ;  /* 0x000000142a004986 */ /* 0x0001e2000c101504 */
[----:B------:R-:W-:-:S02]  /*47b0*/  ISETP.LT.AND P5, PT, R8, c[0x0][0x17c], !P0 ;  /* 0x00005f0008007a0c */ /* 0x000fc400047a1270 */
[----:B------:R-:W-:Y:S01]  /*47c0*/  LEA.HI.X.SX32 R41, R41, R2, 0x1, P6 ;  /* 0x0000000229297211 */ /* 0x000fe200030f0eff */
[----:B---3--:R1:W-:Y:S01]  /*47d0*/  @P3 STG.E.U16 [R44.64], R4 ;  /* 0x000000042c003986 */ /* 0x0083e2000c101504 */
[----:B------:R-:W-:Y:S02]  /*47e0*/  IADD3 R8, R3, 0x12, RZ ;  /* 0x0000001203087810 */ /* 0x000fe40007ffe0ff */
[C---:B------:R-:W-:Y:S02]  /*47f0*/  LEA R46, P6, R47.reuse, R0, 0x1 ;  /* 0x000000002f2e7211 */ /* 0x040fe400078c08ff */
[----:B------:R-:W-:Y:S02]  /*4800*/  ISETP.LT.AND P4, PT, R8, c[0x0][0x17c], !P0 ;  /* 0x00005f0008007a0c */ /* 0x000fe40004781270 */
[----:B------:R-:W-:Y:S02]  /*4810*/  PRMT R12, R4, 0x7632, R12 ;  /* 0x00007632040c7816 */ /* 0x000fe4000000000c */
[----:B0-----:R-:W-:-:S02]  /*4820*/  IADD3 R43, R47, c[0x0][0x198], RZ ;  /* 0x000066002f2b7a10 */ /* 0x001fc40007ffe0ff */
[----:B------:R-:W-:Y:S01]  /*4830*/  LEA.HI.X.SX32 R47, R47, R2, 0x1, P6 ;  /* 0x000000022f2f7211 */ /* 0x000fe200030f0eff */
[----:B------:R0:W-:Y:S01]  /*4840*/  @P2 STG.E.U16 [R40.64], R12 ;  /* 0x0000000c28002986 */ /* 0x0001e2000c101504 */
[----:B------:R-:W-:Y:S02]  /*4850*/  IADD3 R8, R3, 0x13, RZ ;  /* 0x0000001303087810 */ /* 0x000fe40007ffe0ff */
[C---:B------:R-:W-:Y:S01]  /*4860*/  LEA R42, P6, R43.reuse, R0, 0x1 ;  /* 0x000000002b2a7211 */ /* 0x040fe200078c08ff */
[----:B------:R2:W-:Y:S01]  /*4870*/  @P1 STG.E.U16 [R46.64], R9 ;  /* 0x000000092e001986 */ /* 0x0005e2000c101504 */
[----:B-1----:R-:W-:Y:S02]  /*4880*/  IADD3 R45, R43, c[0x0][0x198], RZ ;  /* 0x000066002b2d7a10 */ /* 0x002fe40007ffe0ff */
[----:B------:R-:W-:Y:S02]  /*4890*/  IADD3 R4, R3, 0x15, RZ ;  /* 0x0000001503047810 */ /* 0x000fe40007ffe0ff */
[----:B------:R-:W-:-:S02]  /*48a0*/  ISETP.LT.AND P3, PT, R8, c[0x0][0x17c], !P0 ;  /* 0x00005f0008007a0c */ /* 0x000fc40004761270 */
[----:B------:R-:W-:Y:S02]  /*48b0*/  LEA.HI.X.SX32 R43, R43, R2, 0x1, P6 ;  /* 0x000000022b2b7211 */ /* 0x000fe400030f0eff */
[----:B------:R-:W-:Y:S02]  /*48c0*/  IADD3 R8, R3, 0x14, RZ ;  /* 0x0000001403087810 */ /* 0x000fe40007ffe0ff */
[----:B------:R-:W-:Y:S02]  /*48d0*/  PRMT R16, R9, 0x7632, R16 ;  /* 0x0000763209107816 */ /* 0x000fe40000000010 */
[C---:B------:R-:W-:Y:S02]  /*48e0*/  LEA R44, P6, R45.reuse, R0, 0x1 ;  /* 0x000000002d2c7211 */ /* 0x040fe400078c08ff */
[----:B------:R-:W-:Y:S01]  /*48f0*/  ISETP.LT.AND P1, PT, R4, c[0x0][0x17c], !P0 ;  /* 0x00005f0004007a0c */ /* 0x000fe20004721270 */
[----:B------:R1:W-:Y:S01]  /*4900*/  @P5 STG.E.U16 [R42.64], R16 ;  /* 0x000000102a005986 */ /* 0x0003e2000c101504 */
[----:B0-----:R-:W-:-:S02]  /*4910*/  IADD3 R41, R45, c[0x0][0x198], RZ ;  /* 0x000066002d297a10 */ /* 0x001fc40007ffe0ff */
[----:B------:R-:W-:Y:S02]  /*4920*/  IADD3 R4, R3, 0x16, RZ ;  /* 0x0000001603047810 */ /* 0x000fe40007ffe0ff */
[----:B------:R-:W-:Y:S02]  /*4930*/  ISETP.LT.AND P2, PT, R8, c[0x0][0x17c], !P0 ;  /* 0x00005f0008007a0c */ /* 0x000fe40004741270 */
[----:B------:R-:W-:Y:S02]  /*4940*/  LEA.HI.X.SX32 R45, R45, R2, 0x1, P6 ;  /* 0x000000022d2d7211 */ /* 0x000fe400030f0eff */
[C---:B------:R-:W-:Y:S02]  /*4950*/  LEA R8, P6, R41.reuse, R0, 0x1 ;  /* 0x0000000029087211 */ /* 0x040fe400078c08ff */
[----:B------:R-:W-:Y:S01]  /*4960*/  ISETP.LT.AND P5, PT, R4, c[0x0][0x17c], !P0 ;  /* 0x00005f0004007a0c */ /* 0x000fe200047a1270 */
[----:B------:R0:W-:Y:S01]  /*4970*/  @P4 STG.E.U16 [R44.64], R21 ;  /* 0x000000152c004986 */ /* 0x0001e2000c101504 */
[----:B--2---:R-:W-:-:S02]  /*4980*/  IADD3 R47, R41, c[0x0][0x198], RZ ;  /* 0x00006600292f7a10 */ /* 0x004fc40007ffe0ff */
[----:B------:R-:W-:Y:S02]  /*4990*/  IADD3 R4, R3, 0x17, RZ ;  /* 0x0000001703047810 */ /* 0x000fe40007ffe0ff */
[----:B------:R-:W-:Y:S02]  /*49a0*/  LEA.HI.X.SX32 R9, R41, R2, 0x1, P6 ;  /* 0x0000000229097211 */ /* 0x000fe400030f0eff */
[----:B------:R-:W-:Y:S02]  /*49b0*/  PRMT R12, R21, 0x7632, R12 ;  /* 0x00007632150c7816 */ /* 0x000fe4000000000c */
[C---:B------:R-:W-:Y:S02]  /*49c0*/  LEA R40, P6, R47.reuse, R0, 0x1 ;  /* 0x000000002f287211 */ /* 0x040fe400078c08ff */
[----:B------:R-:W-:Y:S01]  /*49d0*/  ISETP.LT.AND P4, PT, R4, c[0x0][0x17c], !P0 ;  /* 0x00005f0004007a0c */ /* 0x000fe20004781270 */
[----:B------:R2:W-:Y:S01]  /*49e0*/  @P3 STG.E.U16 [R8.64], R12 ;  /* 0x0000000c08003986 */ /* 0x0005e2000c101504 */
[----:B-1----:R-:W-:-:S02]  /*49f0*/  IADD3 R43, R47, c[0x0][0x198], RZ ;  /* 0x000066002f2b7a10 */ /* 0x002fc40007ffe0ff */
[----:B------:R-:W-:Y:S02]  /*4a00*/  IADD3 R4, R3, 0x18, RZ ;  /* 0x0000001803047810 */ /* 0x000fe40007ffe0ff */
[----:B------:R-:W-:Y:S02]  /*4a10*/  LEA.HI.X.SX32 R41, R47, R2, 0x1, P6 ;  /* 0x000000022f297211 */ /* 0x000fe400030f0eff */
[C---:B------:R-:W-:Y:S02]  /*4a20*/  LEA R20, P6, R43.reuse, R0, 0x1 ;  /* 0x000000002b147211 */ /* 0x040fe400078c08ff */
[----:B------:R-:W-:Y:S01]  /*4a30*/  ISETP.LT.AND P3, PT, R4, c[0x0][0x17c], !P0 ;  /* 0x00005f0004007a0c */ /* 0x000fe20004761270 */
[----:B------:R1:W-:Y:S01]  /*4a40*/  @P2 STG.E.U16 [R40.64], R17 ;  /* 0x0000001128002986 */ /* 0x0003e2000c101504 */
[----:B0-----:R-:W-:Y:S02]  /*4a50*/  IADD3 R45, R43, c[0x0][0x198], RZ ;  /* 0x000066002b2d7a10 */ /* 0x001fe40007ffe0ff */
[----:B------:R-:W-:-:S02]  /*4a60*/  IADD3 R4, R3, 0x19, RZ ;  /* 0x0000001903047810 */ /* 0x000fc40007ffe0ff */
[----:B------:R-:W-:Y:S02]  /*4a70*/  LEA.HI.X.SX32 R21, R43, R2, 0x1, P6 ;  /* 0x000000022b157211 */ /* 0x000fe400030f0eff */
[----:B------:R-:W-:Y:S02]  /*4a80*/  PRMT R24, R17, 0x7632, R24 ;  /* 0x0000763211187816 */ /* 0x000fe40000000018 */
[C---:B------:R-:W-:Y:S02]  /*4a90*/  LEA R42, P6, R45.reuse, R0, 0x1 ;  /* 0x000000002d2a7211 */ /* 0x040fe400078c08ff */
[----:B------:R-:W-:Y:S01]  /*4aa0*/  ISETP.LT.AND P2, PT, R4, c[0x0][0x17c], !P0 ;  /* 0x00005f0004007a0c */ /* 0x000fe20004741270 */
[----:B------:R0:W-:Y:S01]  /*4ab0*/  @P1 STG.E.U16 [R20.64], R24 ;  /* 0x0000001814001986 */ /* 0x0001e2000c101504 */
[----:B--2---:R-:W-:Y:S02]  /*4ac0*/  IADD3 R9, R45, c[0x0][0x198], RZ ;  /* 0x000066002d097a10 */ /* 0x004fe40007ffe0ff */
[----:B------:R-:W-:-:S02]  /*4ad0*/  IADD3 R4, R3, 0x1a, RZ ;  /* 0x0000001a03047810 */ /* 0x000fc40007ffe0ff */
[----:B------:R-:W-:Y:S02]  /*4ae0*/  LEA.HI.X.SX32 R43, R45, R2, 0x1, P6 ;  /* 0x000000022d2b7211 */ /* 0x000fe400030f0eff */
[C---:B------:R-:W-:Y:S02]  /*4af0*/  LEA R8, P6, R9.reuse, R0, 0x1 ;  /* 0x0000000009087211 */ /* 0x040fe400078c08ff */
[----:B------:R-:W-:Y:S01]  /*4b00*/  ISETP.LT.AND P1, PT, R4, c[0x0][0x17c], !P0 ;  /* 0x00005f0004007a0c */ /* 0x000fe20004721270 */
[----:B------:R2:W-:Y:S01]  /*4b10*/  @P5 STG.E.U16 [R42.64], R33 ;  /* 0x000000212a005986 */ /* 0x0005e2000c101504 */
[----:B-1----:R-:W-:Y:S02]  /*4b20*/  IADD3 R17, R9, c[0x0][0x198], RZ ;  /* 0x0000660009117a10 */ /* 0x002fe40007ffe0ff */
[----:B------:R-:W-:Y:S02]  /*4b30*/  IADD3 R4, R3, 0x1b, RZ ;  /* 0x0000001b03047810 */ /* 0x000fe40007ffe0ff */
[----:B------:R-:W-:-:S02]  /*4b40*/  LEA.HI.X.SX32 R9, R9, R2, 0x1, P6 ;  /* 0x0000000209097211 */ /* 0x000fc400030f0eff */
[----:B------:R-:W-:Y:S02]  /*4b50*/  PRMT R12, R33, 0x7632, R12 ;  /* 0x00007632210c7816 */ /* 0x000fe4000000000c */
[C---:B------:R-:W-:Y:S02]  /*4b60*/  LEA R16, P6, R17.reuse, R0, 0x1 ;  /* 0x0000000011107211 */ /* 0x040fe400078c08ff */
[----:B------:R-:W-:Y:S01]  /*4b70*/  ISETP.LT.AND P5, PT, R4, c[0x0][0x17c], !P0 ;  /* 0x00005f0004007a0c */ /* 0x000fe200047a1270 */
[----:B------:R1:W-:Y:S01]  /*4b80*/  @P4 STG.E.U16 [R8.64], R12 ;  /* 0x0000000c08004986 */ /* 0x0003e2000c101504 */
[----:B0-----:R-:W-:Y:S02]  /*4b90*/  IADD3 R21, R17, c[0x0][0x198], RZ ;  /* 0x0000660011157a10 */ /* 0x001fe40007ffe0ff */
[----:B------:R-:W-:Y:S02]  /*4ba0*/  IADD3 R4, R3, 0x1c, RZ ;  /* 0x0000001c03047810 */ /* 0x000fe40007ffe0ff */
[----:B------:R-:W-:-:S02]  /*4bb0*/  LEA.HI.X.SX32 R17, R17, R2, 0x1, P6 ;  /* 0x0000000211117211 */ /* 0x000fc400030f0eff */
[C---:B------:R-:W-:Y:S02]  /*4bc0*/  LEA R20, P6, R21.reuse, R0, 0x1 ;  /* 0x0000000015147211 */ /* 0x040fe400078c08ff */
[----:B------:R-:W-:Y:S01]  /*4bd0*/  ISETP.LT.AND P4, PT, R4, c[0x0][0x17c], !P0 ;  /* 0x00005f0004007a0c */ /* 0x000fe20004781270 */
[----:B------:R0:W-:Y:S01]  /*4be0*/  @P3 STG.E.U16 [R16.64], R29 ;  /* 0x0000001d10003986 */ /* 0x0001e2000c101504 */
[----:B--2---:R-:W-:Y:S02]  /*4bf0*/  IADD3 R33, R21, c[0x0][0x198], RZ ;  /* 0x0000660015217a10 */ /* 0x004fe40007ffe0ff */
[----:B------:R-:W-:Y:S02]  /*4c00*/  IADD3 R4, R3, 0x1d, RZ ;  /* 0x0000001d03047810 */ /* 0x000fe40007ffe0ff */
[----:B------:R-:W-:Y:S02]  /*4c10*/  LEA.HI.X.SX32 R21, R21, R2, 0x1, P6 ;  /* 0x0000000215157211 */ /* 0x000fe400030f0eff */
[----:B------:R-:W-:-:S02]  /*4c20*/  PRMT R24, R29, 0x7632, R24 ;  /* 0x000076321d187816 */ /* 0x000fc40000000018 */
[C---:B------:R-:W-:Y:S02]  /*4c30*/  LEA R32, P6, R33.reuse, R0, 0x1 ;  /* 0x0000000021207211 */ /* 0x040fe400078c08ff */
[----:B------:R-:W-:Y:S01]  /*4c40*/  ISETP.LT.AND P3, PT, R4, c[0x0][0x17c], !P0 ;  /* 0x00005f0004007a0c */ /* 0x000fe20004761270 */
[----:B------:R2:W-:Y:S01]  /*4c50*/  @P2 STG.E.U16 [R20.64], R24 ;  /* 0x0000001814002986 */ /* 0x0005e2000c101504 */
[----:B-1----:R-:W-:Y:S02]  /*4c60*/  IADD3 R9, R33, c[0x0][0x198], RZ ;  /* 0x0000660021097a10 */ /* 0x002fe40007ffe0ff */
[----:B------:R-:W-:Y:S02]  /*4c70*/  IADD3 R4, R3, 0x1e, RZ ;  /* 0x0000001e03047810 */ /* 0x000fe40007ffe0ff */
[----:B------:R-:W-:Y:S02]  /*4c80*/  LEA.HI.X.SX32 R33, R33, R2, 0x1, P6 ;  /* 0x0000000221217211 */ /* 0x000fe400030f0eff */
[----:B------:R-:W-:-:S02]  /*4c90*/  LEA R8, P6, R9, R0, 0x1 ;  /* 0x0000000009087211 */ /* 0x000fc400078c08ff */
[----:B------:R-:W-:Y:S01]  /*4ca0*/  ISETP.LT.AND P2, PT, R4, c[0x0][0x17c], !P0 ;  /* 0x00005f0004007a0c */ /* 0x000fe20004741270 */
[----:B------:R1:W-:Y:S01]  /*4cb0*/  @P1 STG.E.U16 [R32.64], R25 ;  /* 0x0000001920001986 */ /* 0x0003e2000c101504 */
[----:B0-----:R-:W-:Y:S02]  /*4cc0*/  IADD3 R17, R9, c[0x0][0x198], RZ ;  /* 0x0000660009117a10 */ /* 0x001fe40007ffe0ff */
[----:B------:R-:W-:Y:S02]  /*4cd0*/  IADD3 R4, R3, 0x1f, RZ ;  /* 0x0000001f03047810 */ /* 0x000fe40007ffe0ff */
[----:B------:R-:W-:Y:S02]  /*4ce0*/  LEA.HI.X.SX32 R9, R9, R2, 0x1, P6 ;  /* 0x0000000209097211 */ /* 0x000fe400030f0eff */
[----:B------:R-:W-:Y:S02]  /*4cf0*/  PRMT R12, R25, 0x7632, R12 ;  /* 0x00007632190c7816 */ /* 0x000fe4000000000c */
[----:B------:R-:W-:-:S02]  /*4d00*/  LEA R16, P6, R17, R0, 0x1 ;  /* 0x0000000011107211 */ /* 0x000fc400078c08ff */
[----:B------:R-:W-:Y:S01]  /*4d10*/  ISETP.LT.AND P1, PT, R4, c[0x0][0x17c], !P0 ;  /* 0x00005f0004007a0c */ /* 0x000fe20004721270 */
[----:B------:R0:W-:Y:S01]  /*4d20*/  @P5 STG.E.U16 [R8.64], R12 ;  /* 0x0000000c08005986 */ /* 0x0001e2000c101504 */
[----:B--2---:R-:W-:Y:S02]  /*4d30*/  IADD3 R21, R17, c[0x0][0x198], RZ ;  /* 0x0000660011157a10 */ /* 0x004fe40007ffe0ff */
[----:B------:R-:W-:Y:S02]  /*4d40*/  IADD3 R4, R3, 0x20, RZ ;  /* 0x0000002003047810 */ /* 0x000fe40007ffe0ff */
[----:B------:R-:W-:Y:S02]  /*4d50*/  LEA.HI.X.SX32 R17, R17, R2, 0x1, P6 ;  /* 0x0000000211117211 */ /* 0x000fe400030f0eff */
[C---:B------:R-:W-:Y:S02]  /*4d60*/  LEA R20, P6, R21.reuse, R0, 0x1 ;  /* 0x0000000015147211 */ /* 0x040fe400078c08ff */
[----:B------:R-:W-:Y:S01]  /*4d70*/  ISETP.LT.AND P5, PT, R4, c[0x0][0x17c], !P0 ;  /* 0x00005f0004007a0c */ /* 0x000fe200047a1270 */
[----:B------:R2:W-:Y:S01]  /*4d80*/  @P4 STG.E.U16 [R16.64], R13 ;  /* 0x0000000d10004986 */ /* 0x0005e2000c101504 */
[----:B-1----:R-:W-:-:S02]  /*4d90*/  IADD3 R25, R21, c[0x0][0x198], RZ ;  /* 0x0000660015197a10 */ /* 0x002fc40007ffe0ff */
[----:B------:R-:W-:Y:S02]  /*4da0*/  IADD3 R4, R3, 0x21, RZ ;  /* 0x0000002103047810 */ /* 0x000fe40007ffe0ff */
[----:B------:R-:W-:Y:S02]  /*4db0*/  LEA.HI.X.SX32 R21, R21, R2, 0x1, P6 ;  /* 0x0000000215157211 */ /* 0x000fe400030f0eff */
[C---:B------:R-:W-:Y:S02]  /*4dc0*/  LEA R24, P6, R25.reuse, R0, 0x1 ;  /* 0x0000000019187211 */ /* 0x040fe400078c08ff */
[----:B------:R-:W-:Y:S02]  /*4dd0*/  ISETP.LT.AND P4, PT, R4, c[0x0][0x17c], !P0 ;  /* 0x00005f0004007a0c */ /* 0x000fe40004781270 */
[----:B0-----:R-:W-:Y:S02]  /*4de0*/  IADD3 R9, R25, c[0x0][0x198], RZ ;  /* 0x0000660019097a10 */ /* 0x001fe40007ffe0ff */
[----:B--2---:R-:W-:-:S02]  /*4df0*/  PRMT R17, R13, 0x7632, R17 ;  /* 0x000076320d117816 */ /* 0x004fc40000000011 */
[----:B------:R-:W-:Y:S02]  /*4e00*/  IADD3 R4, R3, 0x22, RZ ;  /* 0x0000002203047810 */ /* 0x000fe40007ffe0ff */
[----:B------:R-:W-:Y:S01]  /*4e10*/  LEA.HI.X.SX32 R25, R25, R2, 0x1, P6 ;  /* 0x0000000219197211 */ /* 0x000fe200030f0eff */
[----:B------:R-:W-:Y:S01]  /*4e20*/  @P3 STG.E.U16 [R20.64], R17 ;  /* 0x0000001114003986 */ /* 0x000fe2000c101504 */
[C---:B------:R-:W-:Y:S02]  /*4e30*/  LEA R8, P6, R9.reuse, R0, 0x1 ;  /* 0x0000000009087211 */ /* 0x040fe400078c08ff */
[----:B------:R-:W-:Y:S01]  /*4e40*/  ISETP.LT.AND P3, PT, R4, c[0x0][0x17c], !P0 ;  /* 0x00005f0004007a0c */ /* 0x000fe20004761270 */
[----:B------:R0:W-:Y:S01]  /*4e50*/  @P2 STG.E.U16 [R24.64], R5 ;  /* 0x0000000518002986 */ /* 0x0001e2000c101504 */
[----:B------:R-:W-:Y:S02]  /*4e60*/  IADD3 R13, R9, c[0x0][0x198], RZ ;  /* 0x00006600090d7a10 */ /* 0x000fe40007ffe0ff */
[----:B------:R-:W-:-:S02]  /*4e70*/  IADD3 R4, R3, 0x23, RZ ;  /* 0x0000002303047810 */ /* 0x000fc40007ffe0ff */
[----:B------:R-:W-:Y:S02]  /*4e80*/  LEA.HI.X.SX32 R9, R9, R2, 0x1, P6 ;  /* 0x0000000209097211 */ /* 0x000fe400030f0eff */
[----:B------:R-:W-:Y:S02]  /*4e90*/  LEA R12, P6, R13, R0, 0x1 ;  /* 0x000000000d0c7211 */ /* 0x000fe400078c08ff */
[----:B------:R-:W-:Y:S02]  /*4ea0*/  ISETP.LT.AND P2, PT, R4, c[0x0][0x17c], !P0 ;  /* 0x00005f0004007a0c */ /* 0x000fe40004741270 */
[----:B------:R-:W-:Y:S02]  /*4eb0*/  IADD3 R4, R3, 0x24, RZ ;  /* 0x0000002403047810 */ /* 0x000fe40007ffe0ff */
[----:B0-----:R-:W-:Y:S02]  /*4ec0*/  PRMT R25, R5, 0x7632, R25 ;  /* 0x0000763205197816 */ /* 0x001fe40000000019 */
[----:B------:R-:W-:-:S02]  /*4ed0*/  IADD3 R17, R13, c[0x0][0x198], RZ ;  /* 0x000066000d117a10 */ /* 0x000fc40007ffe0ff */
[----:B------:R-:W-:Y:S01]  /*4ee0*/  LEA.HI.X.SX32 R13, R13, R2, 0x1, P6 ;  /* 0x000000020d0d7211 */ /* 0x000fe200030f0eff */
[----:B------:R0:W-:Y:S01]  /*4ef0*/  @P1 STG.E.U16 [R8.64], R25 ;  /* 0x0000001908001986 */ /* 0x0001e2000c101504 */
[----:B------:R-:W-:Y:S02]  /*4f00*/  ISETP.LT.AND P1, PT, R4, c[0x0][0x17c], !P0 ;  /* 0x00005f0004007a0c */ /* 0x000fe40004721270 */
[----:B------:R-:W-:Y:S01]  /*4f10*/  IADD3 R5, R3, 0x25, RZ ;  /* 0x0000002503057810 */ /* 0x000fe20007ffe0ff */
[----:B------:R1:W-:Y:S01]  /*4f20*/  @P5 STG.E.U16 [R12.64], R10 ;  /* 0x0000000a0c005986 */ /* 0x0003e2000c101504 */
[C---:B------:R-:W-:Y:S02]  /*4f30*/  LEA R4, P6, R17.reuse, R0, 0x1 ;  /* 0x0000000011047211 */ /* 0x040fe400078c08ff */
[----:B------:R-:W-:Y:S02]  /*4f40*/  IADD3 R21, R17, c[0x0][0x198], RZ ;  /* 0x0000660011157a10 */ /* 0x000fe40007ffe0ff */
[----:B------:R-:W-:-:S02]  /*4f50*/  ISETP.LT.AND P5, PT, R5, c[0x0][0x17c], !P0 ;  /* 0x00005f0005007a0c */ /* 0x000fc400047a1270 */
[----:B------:R-:W-:Y:S02]  /*4f60*/  LEA.HI.X.SX32 R5, R17, R2, 0x1, P6 ;  /* 0x0000000211057211 */ /* 0x000fe400030f0eff */
[C---:B------:R-:W-:Y:S02]  /*4f70*/  LEA R16, P6, R21.reuse, R0, 0x1 ;  /* 0x0000000015107211 */ /* 0x040fe400078c08ff */
[----:B------:R-:W-:Y:S02]  /*4f80*/  PRMT R24, R10, 0x7632, R24 ;  /* 0x000076320a187816 */ /* 0x000fe40000000018 */
[C---:B0-----:R-:W-:Y:S02]  /*4f90*/  IADD3 R25, R21.reuse, c[0x0][0x198], RZ ;  /* 0x0000660015197a10 */ /* 0x041fe40007ffe0ff */
[----:B------:R-:W-:Y:S01]  /*4fa0*/  LEA.HI.X.SX32 R17, R21, R2, 0x1, P6 ;  /* 0x0000000215117211 */ /* 0x000fe200030f0eff */
[----:B------:R0:W-:Y:S01]  /*4fb0*/  @P4 STG.E.U16 [R4.64], R24 ;  /* 0x0000001804004986 */ /* 0x0001e2000c101504 */
[----:B------:R-:W-:-:S02]  /*4fc0*/  IADD3 R9, R3, 0x27, RZ ;  /* 0x0000002703097810 */ /* 0x000fc40007ffe0ff */
[C---:B------:R-:W-:Y:S01]  /*4fd0*/  LEA R8, P6, R25.reuse, R0, 0x1 ;  /* 0x0000000019087211 */ /* 0x040fe200078c08ff */
[----:B------:R2:W-:Y:S01]  /*4fe0*/  @P3 STG.E.U16 [R16.64], R22 ;  /* 0x0000001610003986 */ /* 0x0005e2000c101504 */
[----:B-1----:R-:W-:Y:S02]  /*4ff0*/  IADD3 R13, R25, c[0x0][0x198], RZ ;  /* 0x00006600190d7a10 */ /* 0x002fe40007ffe0ff */
[----:B------:R-:W-:Y:S02]  /*5000*/  IADD3 R20, R3, 0x26, RZ ;  /* 0x0000002603147810 */ /* 0x000fe40007ffe0ff */
[----:B------:R-:W-:Y:S02]  /*5010*/  ISETP.LT.AND P3, PT, R9, c[0x0][0x17c], !P0 ;  /* 0x00005f0009007a0c */ /* 0x000fe40004761270 */
[----:B------:R-:W-:Y:S02]  /*5020*/  LEA.HI.X.SX32 R9, R25, R2, 0x1, P6 ;  /* 0x0000000219097211 */ /* 0x000fe400030f0eff */
[----:B------:R-:W-:-:S02]  /*5030*/  LEA R12, P6, R13, R0, 0x1 ;  /* 0x000000000d0c7211 */ /* 0x000fc400078c08ff */
[----:B------:R-:W-:Y:S02]  /*5040*/  ISETP.LT.AND P4, PT, R20, c[0x0][0x17c], !P0 ;  /* 0x00005f0014007a0c */ /* 0x000fe40004781270 */
[----:B------:R-:W-:Y:S02]  /*5050*/  PRMT R20, R22, 0x7632, R20 ;  /* 0x0000763216147816 */ /* 0x000fe40000000014 */
[C---:B------:R-:W-:Y:S02]  /*5060*/  IADD3 R21, R13.reuse, c[0x0][0x198], RZ ;  /* 0x000066000d157a10 */ /* 0x040fe40007ffe0ff */
[----:B------:R-:W-:Y:S01]  /*5070*/  LEA.HI.X.SX32 R13, R13, R2, 0x1, P6 ;  /* 0x000000020d0d7211 */ /* 0x000fe200030f0eff */
[----:B------:R1:W-:Y:S01]  /*5080*/  @P2 STG.E.U16 [R8.64], R20 ;  /* 0x0000001408002986 */ /* 0x0003e2000c101504 */
[----:B0-----:R-:W-:Y:S02]  /*5090*/  IADD3 R5, R3, 0x29, RZ ;  /* 0x0000002903057810 */ /* 0x001fe40007ffe0ff */
[C---:B------:R-:W-:Y:S01]  /*50a0*/  LEA R4, P6, R21.reuse, R0, 0x1 ;  /* 0x0000000015047211 */ /* 0x040fe200078c08ff */
[----:B------:R0:W-:Y:S01]  /*50b0*/  @P1 STG.E.U16 [R12.64], R18 ;  /* 0x000000120c001986 */ /* 0x0001e2000c101504 */
[----:B--2---:R-:W-:-:S02]  /*50c0*/  IADD3 R17, R21, c[0x0][0x198], RZ ;  /* 0x0000660015117a10 */ /* 0x004fc40007ffe0ff */
[----:B------:R-:W-:Y:S02]  /*50d0*/  ISETP.LT.AND P1, PT, R5, c[0x0][0x17c], !P0 ;  /* 0x00005f0005007a0c */ /* 0x000fe40004721270 */
[----:B------:R-:W-:Y:S02]  /*50e0*/  LEA.HI.X.SX32 R5, R21, R2, 0x1, P6 ;  /* 0x0000000215057211 */ /* 0x000fe400030f0eff */
[C---:B------:R-:W-:Y:S02]  /*50f0*/  LEA R16, P6, R17.reuse, R0, 0x1 ;  /* 0x0000000011107211 */ /* 0x040fe400078c08ff */
[----:B------:R-:W-:Y:S02]  /*5100*/  PRMT R22, R18, 0x7632, R22 ;  /* 0x0000763212167816 */ /* 0x000fe40000000016 */
[----:B------:R-:W-:Y:S02]  /*5110*/  IADD3 R21, R17, c[0x0][0x198], RZ ;  /* 0x0000660011157a10 */ /* 0x000fe40007ffe0ff */
[----:B------:R-:W-:Y:S01]  /*5120*/  IADD3 R10, R3, 0x28, RZ ;  /* 0x00000028030a7810 */ /* 0x000fe20007ffe0ff */
[----:B------:R2:W-:Y:S01]  /*5130*/  @P5 STG.E.U16 [R4.64], R22 ;  /* 0x0000001604005986 */ /* 0x0005e2000c101504 */
[----:B------:R-:W-:-:S02]  /*5140*/  LEA.HI.X.SX32 R17, R17, R2, 0x1, P6 ;  /* 0x0000000211117211 */ /* 0x000fc400030f0eff */
[----:B-1----:R-:W-:Y:S02]  /*5150*/  IADD3 R9, R3, 0x2b, RZ ;  /* 0x0000002b03097810 */ /* 0x002fe40007ffe0ff */
[C---:B------:R-:W-:Y:S01]  /*5160*/  LEA R8, P6, R21.reuse, R0, 0x1 ;  /* 0x0000000015087211 */ /* 0x040fe200078c08ff */
[----:B------:R1:W-:Y:S01]  /*5170*/  @P4 STG.E.U16 [R16.64], R34 ;  /* 0x0000002210004986 */ /* 0x0003e2000c101504 */
[----:B------:R-:W-:Y:S02]  /*5180*/  ISETP.LT.AND P2, PT, R10, c[0x0][0x17c], !P0 ;  /* 0x00005f000a007a0c */ /* 0x000fe40004741270 */
[----:B0-----:R-:W-:Y:S02]  /*5190*/  IADD3 R13, R21, c[0x0][0x198], RZ ;  /* 0x00006600150d7a10 */ /* 0x001fe40007ffe0ff */
[----:B------:R-:W-:Y:S02]  /*51a0*/  ISETP.LT.AND P4, PT, R9, c[0x0][0x17c], !P0 ;  /* 0x00005f0009007a0c */ /* 0x000fe40004781270 */
[----:B------:R-:W-:-:S02]  /*51b0*/  LEA.HI.X.SX32 R9, R21, R2, 0x1, P6 ;  /* 0x0000000215097211 */ /* 0x000fc400030f0eff */
[C---:B------:R-:W-:Y:S02]  /*51c0*/  LEA R12, P6, R13.reuse, R0, 0x1 ;  /* 0x000000000d0c7211 */ /* 0x040fe400078c08ff */
[----:B------:R-:W-:Y:S02]  /*51d0*/  PRMT R18, R34, 0x7632, R18 ;  /* 0x0000763222127816 */ /* 0x000fe40000000012 */
[----:B------:R-:W-:Y:S02]  /*51e0*/  IADD3 R21, R13, c[0x0][0x198], RZ ;  /* 0x000066000d157a10 */ /* 0x000fe40007ffe0ff */
[----:B------:R-:W-:Y:S01]  /*51f0*/  IADD3 R10, R3, 0x2a, RZ ;  /* 0x0000002a030a7810 */ /* 0x000fe20007ffe0ff */
[----:B------:R0:W-:Y:S01]  /*5200*/  @P3 STG.E.U16 [R8.64], R18 ;  /* 0x0000001208003986 */ /* 0x0001e2000c101504 */
[----:B------:R-:W-:Y:S02]  /*5210*/  LEA.HI.X.SX32 R13, R13, R2, 0x1, P6 ;  /* 0x000000020d0d7211 */ /* 0x000fe400030f0eff */
[----:B--2---:R-:W-:-:S02]  /*5220*/  IADD3 R5, R3, 0x2d, RZ ;  /* 0x0000002d03057810 */ /* 0x004fc40007ffe0ff */
[C---:B------:R-:W-:Y:S01]  /*5230*/  LEA R4, P6, R21.reuse, R0, 0x1 ;  /* 0x0000000015047211 */ /* 0x040fe200078c08ff */
[----:B------:R2:W-:Y:S01]  /*5240*/  @P2 STG.E.U16 [R12.64], R30 ;  /* 0x0000001e0c002986 */ /* 0x0005e2000c101504 */
[----:B------:R-:W-:Y:S02]  /*5250*/  ISETP.LT.AND P5, PT, R10, c[0x0][0x17c], !P0 ;  /* 0x00005f000a007a0c */ /* 0x000fe400047a1270 */
[----:B-1----:R-:W-:Y:S02]  /*5260*/  IADD3 R17, R21, c[0x0][0x198], RZ ;  /* 0x0000660015117a10 */ /* 0x002fe40007ffe0ff */
[----:B------:R-:W-:Y:S02]  /*5270*/  ISETP.LT.AND P2, PT, R5, c[0x0][0x17c], !P0 ;  /* 0x00005f0005007a0c */ /* 0x000fe40004741270 */
[----:B------:R-:W-:Y:S02]  /*5280*/  LEA.HI.X.SX32 R5, R21, R2, 0x1, P6 ;  /* 0x0000000215057211 */ /* 0x000fe400030f0eff */
[----:B------:R-:W-:-:S02]  /*5290*/  LEA R16, P6, R17, R0, 0x1 ;  /* 0x0000000011107211 */ /* 0x000fc400078c08ff */
[----:B------:R-:W-:Y:S02]  /*52a0*/  PRMT R20, R30, 0x7632, R20 ;  /* 0x000076321e147816 */ /* 0x000fe40000000014 */
[----:B------:R-:W-:Y:S02]  /*52b0*/  IADD3 R21, R17, c[0x0][0x198], RZ ;  /* 0x0000660011157a10 */ /* 0x000fe40007ffe0ff */
[----:B------:R-:W-:Y:S01]  /*52c0*/  IADD3 R10, R3, 0x2c, RZ ;  /* 0x0000002c030a7810 */ /* 0x000fe20007ffe0ff */
[----:B------:R1:W-:Y:S01]  /*52d0*/  @P1 STG.E.U16 [R4.64], R20 ;  /* 0x0000001404001986 */ /* 0x0003e2000c101504 */
[----:B------:R-:W-:Y:S02]  /*52e0*/  LEA.HI.X.SX32 R17, R17, R2, 0x1, P6 ;  /* 0x0000000211117211 */ /* 0x000fe400030f0eff */
[----:B0-----:R-:W-:Y:S02]  /*52f0*/  IADD3 R9, R3, 0x2f, RZ ;  /* 0x0000002f03097810 */ /* 0x001fe40007ffe0ff */
[----:B------:R-:W-:Y:S01]  /*5300*/  LEA R8, P6, R21, R0, 0x1 ;  /* 0x0000000015087211 */ /* 0x000fe200078c08ff */
[----:B------:R0:W-:Y:S01]  /*5310*/  @P5 STG.E.U16 [R16.64], R26 ;  /* 0x0000001a10005986 */ /* 0x0001e2000c101504 */
[----:B------:R-:W-:-:S02]  /*5320*/  ISETP.LT.AND P3, PT, R10, c[0x0][0x17c], !P0 ;  /* 0x00005f000a007a0c */ /* 0x000fc40004761270 */
[----:B--2---:R-:W-:Y:S02]  /*5330*/  IADD3 R13, R21, c[0x0][0x198], RZ ;  /* 0x00006600150d7a10 */ /* 0x004fe40007ffe0ff */
[----:B------:R-:W-:Y:S02]  /*5340*/  ISETP.LT.AND P5, PT, R9, c[0x0][0x17c], !P0 ;  /* 0x00005f0009007a0c */ /* 0x000fe400047a1270 */
[----:B------:R-:W-:Y:S02]  /*5350*/  LEA.HI.X.SX32 R9, R21, R2, 0x1, P6 ;  /* 0x0000000215097211 */ /* 0x000fe400030f0eff */
[C---:B------:R-:W-:Y:S02]  /*5360*/  LEA R12, P6, R13.reuse, R0, 0x1 ;  /* 0x000000000d0c7211 */ /* 0x040fe400078c08ff */
[----:B------:R-:W-:Y:S02]  /*5370*/  PRMT R18, R26, 0x7632, R18 ;  /* 0x000076321a127816 */ /* 0x000fe40000000012 */
[----:B------:R-:W-:-:S02]  /*5380*/  IADD3 R21, R13, c[0x0][0x198], RZ ;  /* 0x000066000d157a10 */ /* 0x000fc40007ffe0ff */
[----:B------:R-:W-:Y:S01]  /*5390*/  IADD3 R10, R3, 0x2e, RZ ;  /* 0x0000002e030a7810 */ /* 0x000fe20007ffe0ff */
[----:B------:R2:W-:Y:S01]  /*53a0*/  @P4 STG.E.U16 [R8.64], R18 ;  /* 0x0000001208004986 */ /* 0x0005e2000c101504 */
[----:B------:R-:W-:Y:S02]  /*53b0*/  LEA.HI.X.SX32 R13, R13, R2, 0x1, P6 ;  /* 0x000000020d0d7211 */ /* 0x000fe400030f0eff */
[----:B-1----:R-:W-:Y:S02]  /*53c0*/  IADD3 R5, R3, 0x31, RZ ;  /* 0x0000003103057810 */ /* 0x002fe40007ffe0ff */
[C---:B------:R-:W-:Y:S01]  /*53d0*/  LEA R4, P6, R21.reuse, R0, 0x1 ;  /* 0x0000000015047211 */ /* 0x040fe200078c08ff */
[----:B------:R1:W-:Y:S01]  /*53e0*/  @P3 STG.E.U16 [R12.64], R14 ;  /* 0x0000000e0c003986 */ /* 0x0003e2000c101504 */
[----:B------:R-:W-:Y:S02]  /*53f0*/  ISETP.LT.AND P1, PT, R10, c[0x0][0x17c], !P0 ;  /* 0x00005f000a007a0c */ /* 0x000fe40004721270 */
[----:B0-----:R-:W-:-:S02]  /*5400*/  IADD3 R17, R21, c[0x0][0x198], RZ ;  /* 0x0000660015117a10 */ /* 0x001fc40007ffe0ff */
        /* <DEDUP_REMOVED lines=8> */
[----:B--2---:R-:W-:Y:S02]  /*5490*/  IADD3 R9, R3, 0x33, RZ ;  /* 0x0000003303097810 */ /* 0x004fe40007ffe0ff */
[C---:B------:R-:W-:Y:S01]  /*54a0*/  LEA R8, P6, R21.reuse, R0, 0x1 ;  /* 0x0000000015087211 */ /* 0x040fe200078c08ff */
[----:B------:R2:W-:Y:S01]  /*54b0*/  @P1 STG.E.U16 [R16.64], R6 ;  /* 0x0000000610001986 */ /* 0x0005e2000c101504 */
[----:B------:R-:W-:Y:S02]  /*54c0*/  ISETP.LT.AND P4, PT, R10, c[0x0][0x17c], !P0 ;  /* 0x00005f000a007a0c */ /* 0x000fe40004781270 */
[----:B-1----:R-:W-:Y:S02]  /*54d0*/  IADD3 R13, R21, c[0x0][0x198], RZ ;  /* 0x00006600150d7a10 */ /* 0x002fe40007ffe0ff */
[----:B------:R-:W-:Y:S02]  /*54e0*/  ISETP.LT.AND P1, PT, R9, c[0x0][0x17c], !P0 ;  /* 0x00005f0009007a0c */ /* 0x000fe40004721270 */
[----:B------:R-:W-:-:S02]  /*54f0*/  LEA.HI.X.SX32 R9, R21, R2, 0x1, P6 ;  /* 0x0000000215097211 */ /* 0x000fc400030f0eff */
[C---:B------:R-:W-:Y:S02]  /*5500*/  LEA R12, P6, R13.reuse, R0, 0x1 ;  /* 0x000000000d0c7211 */ /* 0x040fe400078c08ff */
        /* <DEDUP_REMOVED lines=8> */
[----:B------:R-:W-:Y:S02]  /*5590*/  IADD3 R10, R3, 0x32, RZ ;  /* 0x00000032030a7810 */ /* 0x000fe40007ffe0ff */
[----:B------:R-:W-:Y:S02]  /*55a0*/  ISETP.LT.AND P4, PT, R5, c[0x0][0x17c], !P0 ;  /* 0x00005f0005007a0c */ /* 0x000fe40004781270 */
[----:B------:R-:W-:Y:S02]  /*55b0*/  LEA.HI.X.SX32 R5, R21, R2, 0x1, P6 ;  /* 0x0000000215057211 */ /* 0x000fe400030f0eff */
[C---:B------:R-:W-:Y:S02]  /*55c0*/  LEA R16, P6, R17.reuse, R0, 0x1 ;  /* 0x0000000011107211 */ /* 0x040fe400078c08ff */
[----:B------:R-:W-:Y:S02]  /*55d0*/  ISETP.LT.AND P2, PT, R10, c[0x0][0x17c], !P0 ;  /* 0x00005f000a007a0c */ /* 0x000fe40004741270 */
[----:B-1----:R-:W-:-:S02]  /*55e0*/  IADD3 R9, R17, c[0x0][0x198], RZ ;  /* 0x0000660011097a10 */ /* 0x002fc40007ffe0ff */
[----:B------:R-:W-:Y:S02]  /*55f0*/  IADD3 R10, R3, 0x34, RZ ;  /* 0x00000034030a7810 */ /* 0x000fe40007ffe0ff */
[----:B------:R-:W-:Y:S02]  /*5600*/  LEA.HI.X.SX32 R17, R17, R2, 0x1, P6 ;  /* 0x0000000211117211 */ /* 0x000fe400030f0eff */
[----:B0-----:R-:W-:Y:S02]  /*5610*/  PRMT R13, R11, 0x7632, R13 ;  /* 0x000076320b0d7816 */ /* 0x001fe4000000000d */
[C---:B------:R-:W-:Y:S02]  /*5620*/  LEA R8, P6, R9.reuse, R0, 0x1 ;  /* 0x0000000009087211 */ /* 0x040fe400078c08ff */
[----:B------:R-:W-:Y:S01]  /*5630*/  ISETP.LT.AND P5, PT, R10, c[0x0][0x17c], !P0 ;  /* 0x00005f000a007a0c */ /* 0x000fe200047a1270 */
[----:B------:R0:W-:Y:S01]  /*5640*/  @P3 STG.E.U16 [R4.64], R13 ;  /* 0x0000000d04003986 */ /* 0x0001e2000c101504 */
[----:B------:R-:W-:-:S02]  /*5650*/  IADD3 R11, R9, c[0x0][0x198], RZ ;  /* 0x00006600090b7a10 */ /* 0x000fc40007ffe0ff */
[----:B------:R-:W-:Y:S01]  /*5660*/  LEA.HI.X.SX32 R9, R9, R2, 0x1, P6 ;  /* 0x0000000209097211 */ /* 0x000fe200030f0eff */
[----:B------:R1:W-:Y:S01]  /*5670*/  @P2 STG.E.U16 [R16.64], R23 ;  /* 0x0000001710002986 */ /* 0x0003e2000c101504 */
[----:B------:R-:W-:Y:S02]  /*5680*/  LEA R10, P6, R11, R0, 0x1 ;  /* 0x000000000b0a7211 */ /* 0x000fe400078c08ff */
[----:B------:R-:W-:Y:S02]  /*5690*/  PRMT R14, R23, 0x7632, R14 ;  /* 0x00007632170e7816 */ /* 0x000fe4000000000e */
[C---:B------:R-:W-:Y:S02]  /*56a0*/  IADD3 R6, R3.reuse, 0x36, RZ ;  /* 0x0000003603067810 */ /* 0x040fe40007ffe0ff */
[----:B------:R-:W-:Y:S01]  /*56b0*/  IADD3 R28, R3, 0x46, RZ ;  /* 0x00000046031c7810 */ /* 0x000fe20007ffe0ff */
[----:B------:R2:W-:Y:S01]  /*56c0*/  @P1 STG.E.U16 [R8.64], R14 ;  /* 0x0000000e08001986 */ /* 0x0005e2000c101504 */
[----:B0-----:R-:W-:-:S02]  /*56d0*/  IADD3 R13, R11, c[0x0][0x198], RZ ;  /* 0x000066000b0d7a10 */ /* 0x001fc40007ffe0ff */
[----:B------:R-:W-:Y:S02]  /*56e0*/  LEA.HI.X.SX32 R11, R11, R2, 0x1, P6 ;  /* 0x000000020b0b7211 */ /* 0x000fe400030f0eff */
[----:B------:R-:W-:Y:S02]  /*56f0*/  IADD3 R5, R3, 0x39, RZ ;  /* 0x0000003903057810 */ /* 0x000fe40007ffe0ff */
[C---:B------:R-:W-:Y:S01]  /*5700*/  LEA R4, P6, R13.reuse, R0, 0x1 ;  /* 0x000000000d047211 */ /* 0x040fe200078c08ff */
[----:B------:R0:W-:Y:S01]  /*5710*/  @P5 STG.E.U16 [R10.64], R19 ;  /* 0x000000130a005986 */ /* 0x0001e2000c101504 */
[----:B------:R-:W-:Y:S02]  /*5720*/  ISETP.LT.AND P3, PT, R6, c[0x0][0x17c], !P0 ;  /* 0x00005f0006007a0c */ /* 0x000fe40004761270 */
[----:B-1----:R-:W-:Y:S02]  /*5730*/  IADD3 R17, R13, c[0x0][0x198], RZ ;  /* 0x000066000d117a10 */ /* 0x002fe40007ffe0ff */
[----:B------:R-:W-:-:S02]  /*5740*/  IADD3 R6, R3, 0x37, RZ ;  /* 0x0000003703067810 */ /* 0x000fc40007ffe0ff */
[----:B------:R-:W-:Y:S02]  /*5750*/  ISETP.LT.AND P5, PT, R5, c[0x0][0x17c], !P0 ;  /* 0x00005f0005007a0c */ /* 0x000fe400047a1270 */
[----:B------:R-:W-:Y:S02]  /*5760*/  LEA.HI.X.SX32 R5, R13, R2, 0x1, P6 ;  /* 0x000000020d057211 */ /* 0x000fe400030f0eff */
[C---:B------:R-:W-:Y:S02]  /*5770*/  LEA R12, P6, R17.reuse, R0, 0x1 ;  /* 0x00000000110c7211 */ /* 0x040fe400078c08ff */
[----:B------:R-:W-:Y:S02]  /*5780*/  ISETP.LT.AND P2, PT, R6, c[0x0][0x17c], !P0 ;  /* 0x00005f0006007a0c */ /* 0x000fe40004741270 */
[----:B--2---:R-:W-:Y:S02]  /*5790*/  IADD3 R9, R17, c[0x0][0x198], RZ ;  /* 0x0000660011097a10 */ /* 0x004fe40007ffe0ff */
[----:B------:R-:W-:-:S02]  /*57a0*/  IADD3 R6, R3, 0x38, RZ ;  /* 0x0000003803067810 */ /* 0x000fc40007ffe0ff */
[----:B------:R-:W-:Y:S02]  /*57b0*/  LEA.HI.X.SX32 R13, R17, R2, 0x1, P6 ;  /* 0x00000002110d7211 */ /* 0x000fe400030f0eff */
[C---:B------:R-:W-:Y:S02]  /*57c0*/  LEA R8, P6, R9.reuse, R0, 0x1 ;  /* 0x0000000009087211 */ /* 0x040fe400078c08ff */
[----:B------:R-:W-:Y:S02]  /*57d0*/  ISETP.LT.AND P1, PT, R6, c[0x0][0x17c], !P0 ;  /* 0x00005f0006007a0c */ /* 0x000fe40004721270 */
[C---:B0-----:R-:W-:Y:S02]  /*57e0*/  IADD3 R11, R9.reuse, c[0x0][0x198], RZ ;  /* 0x00006600090b7a10 */ /* 0x041fe40007ffe0ff */
[----:B------:R-:W-:Y:S02]  /*57f0*/  LEA.HI.X.SX32 R9, R9, R2, 0x1, P6 ;  /* 0x0000000209097211 */ /* 0x000fe400030f0eff */
[----:B------:R-:W-:-:S02]  /*5800*/  PRMT R16, R19, 0x7632, R16 ;  /* 0x0000763213107816 */ /* 0x000fc40000000010 */
[----:B------:R-:W-:Y:S02]  /*5810*/  LEA R10, P6, R11, R0, 0x1 ;  /* 0x000000000b0a7211 */ /* 0x000fe400078c08ff */
[----:B------:R-:W-:Y:S01]  /*5820*/  PRMT R14, R35, 0x7632, R14 ;  /* 0x00007632230e7816 */ /* 0x000fe2000000000e */
[----:B------:R0:W-:Y:S01]  /*5830*/  @P4 STG.E.U16 [R4.64], R16 ;  /* 0x0000001004004986 */ /* 0x0001e2000c101504 */
[C---:B------:R-:W-:Y:S02]  /*5840*/  IADD3 R17, R11.reuse, c[0x0][0x198], RZ ;  /* 0x000066000b117a10 */ /* 0x040fe40007ffe0ff */
[----:B------:R-:W-:Y:S01]  /*5850*/  LEA.HI.X.SX32 R11, R11, R2, 0x1, P6 ;  /* 0x000000020b0b7211 */ /* 0x000fe200030f0eff */
[----:B------:R1:W-:Y:S01]  /*5860*/  @P3 STG.E.U16 [R12.64], R35 ;  /* 0x000000230c003986 */ /* 0x0003e2000c101504 */
[----:B------:R-:W-:-:S03]  /*5870*/  IADD3 R6, R3, 0x3a, RZ ;  /* 0x0000003a03067810 */ /* 0x000fc60007ffe0ff */
[----:B------:R2:W-:Y:S01]  /*5880*/  @P2 STG.E.U16 [R8.64], R14 ;  /* 0x0000000e08002986 */ /* 0x0005e2000c101504 */
[----:B------:R-:W-:Y:S02]  /*5890*/  ISETP.LT.AND P4, PT, R6, c[0x0][0x17c], !P0 ;  /* 0x00005f0006007a0c */ /* 0x000fe40004781270 */
[C---:B------:R-:W-:Y:S01]  /*58a0*/  IADD3 R6, R3.reuse, 0x3b, RZ ;  /* 0x0000003b03067810 */ /* 0x040fe20007ffe0ff */
[----:B------:R3:W-:Y:S01]  /*58b0*/  @P1 STG.E.U16 [R10.64], R31 ;  /* 0x0000001f0a001986 */ /* 0x0007e2000c101504 */
[----:B0-----:R-:W-:Y:S02]  /*58c0*/  IADD3 R5, R3, 0x3d, RZ ;  /* 0x0000003d03057810 */ /* 0x001fe40007ffe0ff */
[C---:B------:R-:W-:Y:S02]  /*58d0*/  LEA R4, P6, R17.reuse, R0, 0x1 ;  /* 0x0000000011047211 */ /* 0x040fe400078c08ff */
[----:B-1----:R-:W-:Y:S02]  /*58e0*/  IADD3 R13, R17, c[0x0][0x198], RZ ;  /* 0x00006600110d7a10 */ /* 0x002fe40007ffe0ff */
[----:B------:R-:W-:-:S02]  /*58f0*/  ISETP.LT.AND P1, PT, R5, c[0x0][0x17c], !P0 ;  /* 0x00005f0005007a0c */ /* 0x000fc40004721270 */
[----:B------:R-:W-:Y:S02]  /*5900*/  LEA.HI.X.SX32 R5, R17, R2, 0x1, P6 ;  /* 0x0000000211057211 */ /* 0x000fe400030f0eff */
[C---:B------:R-:W-:Y:S02]  /*5910*/  LEA R12, P6, R13.reuse, R0, 0x1 ;  /* 0x000000000d0c7211 */ /* 0x040fe400078c08ff */
[----:B--2---:R-:W-:Y:S02]  /*5920*/  IADD3 R9, R13, c[0x0][0x198], RZ ;  /* 0x000066000d097a10 */ /* 0x004fe40007ffe0ff */
[----:B---3--:R-:W-:Y:S02]  /*5930*/  PRMT R11, R31, 0x7632, R11 ;  /* 0x000076321f0b7816 */ /* 0x008fe4000000000b */
[----:B------:R-:W-:Y:S02]  /*5940*/  LEA.HI.X.SX32 R13, R13, R2, 0x1, P6 ;  /* 0x000000020d0d7211 */ /* 0x000fe400030f0eff */
[----:B------:R-:W-:Y:S01]  /*5950*/  ISETP.LT.AND P3, PT, R6, c[0x0][0x17c], !P0 ;  /* 0x00005f0006007a0c */ /* 0x000fe20004761270 */
[----:B------:R0:W-:Y:S01]  /*5960*/  @P5 STG.E.U16 [R4.64], R11 ;  /* 0x0000000b04005986 */ /* 0x0001e2000c101504 */
[----:B------:R-:W-:-:S02]  /*5970*/  LEA R16, P6, R9, R0, 0x1 ;  /* 0x0000000009107211 */ /* 0x000fc400078c08ff */
[----:B------:R-:W-:Y:S01]  /*5980*/  IADD3 R6, R3, 0x3c, RZ ;  /* 0x0000003c03067810 */ /* 0x000fe20007ffe0ff */
[----:B------:R1:W-:Y:S01]  /*5990*/  @P4 STG.E.U16 [R12.64], R27 ;  /* 0x0000001b0c004986 */ /* 0x0003e2000c101504 */
[C---:B------:R-:W-:Y:S02]  /*59a0*/  IADD3 R19, R9.reuse, c[0x0][0x198], RZ ;  /* 0x0000660009137a10 */ /* 0x040fe40007ffe0ff */
[----:B------:R-:W-:Y:S02]  /*59b0*/  LEA.HI.X.SX32 R17, R9, R2, 0x1, P6 ;  /* 0x0000000209117211 */ /* 0x000fe400030f0eff */
[----:B------:R-:W-:Y:S01]  /*59c0*/  ISETP.LT.AND P2, PT, R6, c[0x0][0x17c], !P0 ;  /* 0x00005f0006007a0c */ /* 0x000fe20004741270 */
[----:B------:R-:W2:Y:S01]  /*59d0*/  LDS.128 R8, [R36] ;  /* 0x0000000024087984 */ /* 0x000ea20000000c00 */
[----:B------:R-:W-:Y:S02]  /*59e0*/  LEA R20, P6, R19, R0, 0x1 ;  /* 0x0000000013147211 */ /* 0x000fe400078c08ff */
[----:B------:R-:W-:-:S02]  /*59f0*/  PRMT R14, R27, 0x7632, R14 ;  /* 0x000076321b0e7816 */ /* 0x000fc4000000000e */
[C---:B------:R-:W-:Y:S02]  /*5a00*/  LEA.HI.X.SX32 R21, R19.reuse, R2, 0x1, P6 ;  /* 0x0000000213157211 */ /* 0x040fe400030f0eff */
[----:B------:R-:W-:Y:S01]  /*5a10*/  IADD3 R19, R19, c[0x0][0x198], RZ ;  /* 0x0000660013137a10 */ /* 0x000fe20007ffe0ff */
[----:B------:R-:W-:Y:S01]  /*5a20*/  @P3 STG.E.U16 [R16.64], R14 ;  /* 0x0000000e10003986 */ /* 0x000fe2000c101504 */
[C---:B0-----:R-:W-:Y:S02]  /*5a30*/  IADD3 R5, R3.reuse, 0x41, RZ ;  /* 0x0000004103057810 */ /* 0x041fe40007ffe0ff */
[----:B------:R-:W-:Y:S01]  /*5a40*/  IADD3 R6, R3, 0x3e, RZ ;  /* 0x0000003e03067810 */ /* 0x000fe20007ffe0ff */
[----:B------:R0:W-:Y:S01]  /*5a50*/  @P2 STG.E.U16 [R20.64], R15 ;  /* 0x0000000f14002986 */ /* 0x0001e2000c101504 */
[----:B------:R-:W-:Y:S02]  /*5a60*/  LEA R4, P6, R19, R0, 0x1 ;  /* 0x0000000013047211 */ /* 0x000fe400078c08ff */
[----:B------:R-:W-:-:S02]  /*5a70*/  ISETP.LT.AND P2, PT, R5, c[0x0][0x17c], !P0 ;  /* 0x00005f0005007a0c */ /* 0x000fc40004741270 */
[----:B------:R-:W-:Y:S02]  /*5a80*/  ISETP.LT.AND P5, PT, R6, c[0x0][0x17c], !P0 ;  /* 0x00005f0006007a0c */ /* 0x000fe400047a1270 */
[C---:B-1----:R-:W-:Y:S02]  /*5a90*/  IADD3 R13, R19.reuse, c[0x0][0x198], RZ ;  /* 0x00006600130d7a10 */ /* 0x042fe40007ffe0ff */
[----:B------:R-:W-:Y:S02]  /*5aa0*/  LEA.HI.X.SX32 R5, R19, R2, 0x1, P6 ;  /* 0x0000000213057211 */ /* 0x000fe400030f0eff */
[----:B------:R-:W-:Y:S01]  /*5ab0*/  IADD3 R6, R3, 0x3f, RZ ;  /* 0x0000003f03067810 */ /* 0x000fe20007ffe0ff */
[----:B------:R-:W1:Y:S01]  /*5ac0*/  LDS.128 R16, [R39] ;  /* 0x0000000027107984 */ /* 0x000e620000000c00 */
[----:B------:R-:W-:Y:S02]  /*5ad0*/  LEA R22, P6, R13, R0, 0x1 ;  /* 0x000000000d167211 */ /* 0x000fe400078c08ff */
[----:B------:R-:W-:-:S02]  /*5ae0*/  ISETP.LT.AND P4, PT, R6, c[0x0][0x17c], !P0 ;  /* 0x00005f0006007a0c */ /* 0x000fc40004781270 */
[----:B------:R-:W-:Y:S02]  /*5af0*/  IADD3 R25, R13, c[0x0][0x198], RZ ;  /* 0x000066000d197a10 */ /* 0x000fe40007ffe0ff */
[----:B------:R-:W-:Y:S02]  /*5b00*/  IADD3 R6, R3, 0x40, RZ ;  /* 0x0000004003067810 */ /* 0x000fe40007ffe0ff */
[----:B------:R-:W-:Y:S02]  /*5b10*/  PRMT R12, R15, 0x7632, R12 ;  /* 0x000076320f0c7816 */ /* 0x000fe4000000000c */
[----:B------:R-:W-:Y:S02]  /*5b20*/  LEA.HI.X.SX32 R23, R13, R2, 0x1, P6 ;  /* 0x000000020d177211 */ /* 0x000fe400030f0eff */
[----:B0-----:R-:W-:Y:S01]  /*5b30*/  LEA R20, P6, R25, R0, 0x1 ;  /* 0x0000000019147211 */ /* 0x001fe200078c08ff */
[----:B------:R0:W-:Y:S01]  /*5b40*/  @P1 STG.E.U16 [R4.64], R12 ;  /* 0x0000000c04001986 */ /* 0x0001e2000c101504 */
[----:B------:R-:W-:-:S02]  /*5b50*/  ISETP.LT.AND P3, PT, R6, c[0x0][0x17c], !P0 ;  /* 0x00005f0006007a0c */ /* 0x000fc40004761270 */
[----:B------:R-:W-:Y:S01]  /*5b60*/  IADD3 R27, R25, c[0x0][0x198], RZ ;  /* 0x00006600191b7a10 */ /* 0x000fe20007ffe0ff */
[----:B------:R-:W3:Y:S01]  /*5b70*/  LDS.128 R12, [R38] ;  /* 0x00000000260c7984 */ /* 0x000ee20000000c00 */
[----:B------:R-:W-:Y:S02]  /*5b80*/  IADD3 R6, R3, 0x42, RZ ;  /* 0x0000004203067810 */ /* 0x000fe40007ffe0ff */
[----:B------:R-:W-:Y:S01]  /*5b90*/  LEA.HI.X.SX32 R21, R25, R2, 0x1, P6 ;  /* 0x0000000219157211 */ /* 0x000fe200030f0eff */
[----:B------:R4:W-:Y:S01]  /*5ba0*/  @P5 STG.E.U16 [R22.64], R7 ;  /* 0x0000000716005986 */ /* 0x0009e2000c101504 */
[----:B------:R-:W-:Y:S02]  /*5bb0*/  LEA R24, P6, R27, R0, 0x1 ;  /* 0x000000001b187211 */ /* 0x000fe400078c08ff */
[----:B------:R-:W-:Y:S02]  /*5bc0*/  ISETP.LT.AND P1, PT, R6, c[0x0][0x17c], !P0 ;  /* 0x00005f0006007a0c */ /* 0x000fe40004721270 */
[----:B------:R-:W-:-:S02]  /*5bd0*/  IADD3 R6, R3, 0x43, RZ ;  /* 0x0000004303067810 */ /* 0x000fc40007ffe0ff */
[----:B------:R-:W-:Y:S02]  /*5be0*/  LEA.HI.X.SX32 R25, R27, R2, 0x1, P6 ;  /* 0x000000021b197211 */ /* 0x000fe400030f0eff */
[----:B0-----:R-:W-:Y:S02]  /*5bf0*/  PRMT R5, R7, 0x7632, R5 ;  /* 0x0000763207057816 */ /* 0x001fe40000000005 */
[----:B------:R-:W-:Y:S02]  /*5c00*/  IADD3 R27, R27, c[0x0][0x198], RZ ;  /* 0x000066001b1b7a10 */ /* 0x000fe40007ffe0ff */
[----:B------:R-:W-:Y:S01]  /*5c10*/  ISETP.LT.AND P5, PT, R6, c[0x0][0x17c], !P0 ;  /* 0x00005f0006007a0c */ /* 0x000fe200047a1270 */
[----:B------:R0:W-:Y:S01]  /*5c20*/  @P4 STG.E.U16 [R20.64], R5 ;  /* 0x0000000514004986 */ /* 0x0001e2000c101504 */
[C---:B------:R-:W-:Y:S02]  /*5c30*/  IADD3 R6, R3.reuse, 0x44, RZ ;  /* 0x0000004403067810 */ /* 0x040fe40007ffe0ff */
[----:B------:R-:W-:Y:S01]  /*5c40*/  IADD3 R4, R3, 0x45, RZ ;  /* 0x0000004503047810 */ /* 0x000fe20007ffe0ff */
[----:B--2---:R2:W-:Y:S01]  /*5c50*/  @P3 STG.E.U16 [R24.64], R8 ;  /* 0x0000000818003986 */ /* 0x0045e2000c101504 */
[----:B----4-:R-:W-:-:S02]  /*5c60*/  LEA R22, P6, R27, R0, 0x1 ;  /* 0x000000001b167211 */ /* 0x010fc400078c08ff */
[C---:B------:R-:W-:Y:S02]  /*5c70*/  IADD3 R29, R27.reuse, c[0x0][0x198], RZ ;  /* 0x000066001b1d7a10 */ /* 0x040fe40007ffe0ff */
[----:B------:R-:W-:Y:S02]  /*5c80*/  ISETP.LT.AND P4, PT, R6, c[0x0][0x17c], !P0 ;  /* 0x00005f0006007a0c */ /* 0x000fe40004781270 */
[----:B------:R-:W-:Y:S02]  /*5c90*/  ISETP.LT.AND P3, PT, R4, c[0x0][0x17c], !P0 ;  /* 0x00005f0004007a0c */ /* 0x000fe40004761270 */
[----:B------:R-:W-:Y:S01]  /*5ca0*/  LEA.HI.X.SX32 R23, R27, R2, 0x1, P6 ;  /* 0x000000021b177211 */ /* 0x000fe200030f0eff */
[----:B------:R-:W4:Y:S01]  /*5cb0*/  LDS.128 R4, [R37] ;  /* 0x0000000025047984 */ /* 0x000f220000000c00 */
[C---:B------:R-:W-:Y:S02]  /*5cc0*/  LEA R26, P6, R29.reuse, R0, 0x1 ;  /* 0x000000001d1a7211 */ /* 0x040fe400078c08ff */
[----:B0-----:R-:W-:-:S02]  /*5cd0*/  IADD3 R21, R29, c[0x0][0x198], RZ ;  /* 0x000066001d157a10 */ /* 0x001fc40007ffe0ff */
[----:B--2---:R-:W-:Y:S02]  /*5ce0*/  PRMT R25, R8, 0x7632, R25 ;  /* 0x0000763208197816 */ /* 0x004fe40000000019 */
[----:B------:R-:W-:Y:S02]  /*5cf0*/  LEA.HI.X.SX32 R27, R29, R2, 0x1, P6 ;  /* 0x000000021d1b7211 */ /* 0x000fe400030f0eff */
[C---:B------:R-:W-:Y:S01]  /*5d00*/  LEA R24, P6, R21.reuse, R0, 0x1 ;  /* 0x0000000015187211 */ /* 0x040fe200078c08ff */
[----:B------:R0:W-:Y:S01]  /*5d10*/  @P2 STG.E.U16 [R22.64], R25 ;  /* 0x0000001916002986 */ /* 0x0001e2000c101504 */
[----:B------:R-:W-:Y:S02]  /*5d20*/  IADD3 R31, R21, c[0x0][0x198], RZ ;  /* 0x00006600151f7a10 */ /* 0x000fe40007ffe0ff */
[----:B------:R-:W-:Y:S01]  /*5d30*/  ISETP.LT.AND P2, PT, R28, c[0x0][0x17c], !P0 ;  /* 0x00005f001c007a0c */ /* 0x000fe20004741270 */
[----:B-1----:R1:W-:Y:S01]  /*5d40*/  @P1 STG.E.U16 [R26.64], R16 ;  /* 0x000000101a001986 */ /* 0x0023e2000c101504 */
[----:B------:R-:W-:-:S04]  /*5d50*/  IADD3 R8, R3, 0x47, RZ ;  /* 0x0000004703087810 */ /* 0x000fc80007ffe0ff */
[----:B------:R-:W-:Y:S02]  /*5d60*/  ISETP.LT.AND P1, PT, R8, c[0x0][0x17c], !P0 ;  /* 0x00005f0008007a0c */ /* 0x000fe40004721270 */
[----:B------:R-:W-:Y:S02]  /*5d70*/  IADD3 R8, R3, 0x48, RZ ;  /* 0x0000004803087810 */ /* 0x000fe40007ffe0ff */
[----:B0-----:R-:W-:Y:S02]  /*5d80*/  LEA.HI.X.SX32 R25, R21, R2, 0x1, P6 ;  /* 0x0000000215197211 */ /* 0x001fe400030f0eff */
[----:B------:R-:W0:Y:S01]  /*5d90*/  LDS.128 R20, [R36+0x1000] ;  /* 0x0010000024147984 */ /* 0x000e220000000c00 */
[C---:B------:R-:W-:Y:S02]  /*5da0*/  LEA R28, P6, R31.reuse, R0, 0x1 ;  /* 0x000000001f1c7211 */ /* 0x040fe400078c08ff */
[----:B-1----:R-:W-:Y:S02]  /*5db0*/  PRMT R27, R16, 0x7632, R27 ;  /* 0x00007632101b7816 */ /* 0x002fe4000000001b */
[----:B------:R-:W-:-:S02]  /*5dc0*/  LEA.HI.X.SX32 R29, R31, R2, 0x1, P6 ;  /* 0x000000021f1d7211 */ /* 0x000fc400030f0eff */
[----:B------:R-:W-:Y:S01]  /*5dd0*/  IADD3 R31, R31, c[0x0][0x198], RZ ;  /* 0x000066001f1f7a10 */ /* 0x000fe20007ffe0ff */
[----:B------:R-:W-:Y:S01]  /*5de0*/  @P5 STG.E.U16 [R24.64], R27 ;  /* 0x0000001b18005986 */ /* 0x000fe2000c101504 */
[----:B---3--:R-:W-:Y:S02]  /*5df0*/  PRMT R16, R12, 0x7632, R16 ;  /* 0x000076320c107816 */ /* 0x008fe40000000010 */
[C---:B------:R-:W-:Y:S01]  /*5e00*/  LEA R30, P6, R31.reuse, R0, 0x1 ;  /* 0x000000001f1e7211 */ /* 0x040fe200078c08ff */
[----:B------:R-:W1:Y:S01]  /*5e10*/  LDS.128 R24, [R39+0x1000] ;  /* 0x0010000027187984 */ /* 0x000e620000000c00 */
[C---:B------:R-:W-:Y:S02]  /*5e20*/  IADD3 R33, R31.reuse, c[0x0][0x198], RZ ;  /* 0x000066001f217a10 */ /* 0x040fe40007ffe0ff */
[----:B------:R-:W-:Y:S01]  /*5e30*/  LEA.HI.X.SX32 R31, R31, R2, 0x1, P6 ;  /* 0x000000021f1f7211 */ /* 0x000fe200030f0eff */
[----:B------:R2:W-:Y:S01]  /*5e40*/  @P4 STG.E.U16 [R28.64], R12 ;  /* 0x0000000c1c004986 */ /* 0x0005e2000c101504 */
[----:B------:R-:W-:-:S02]  /*5e50*/  LEA R32, P6, R33, R0, 0x1 ;  /* 0x0000000021207211 */ /* 0x000fc400078c08ff */
[----:B------:R-:W-:Y:S01]  /*5e60*/  IADD3 R35, R33, c[0x0][0x198], RZ ;  /* 0x0000660021237a10 */ /* 0x000fe20007ffe0ff */
[----:B------:R-:W-:Y:S01]  /*5e70*/  @P3 STG.E.U16 [R30.64], R16 ;  /* 0x000000101e003986 */ /* 0x000fe2000c101504 */
[----:B------:R-:W-:Y:S02]  /*5e80*/  ISETP.LT.AND P5, PT, R8, c[0x0][0x17c], !P0 ;  /* 0x00005f0008007a0c */ /* 0x000fe400047a1270 */
[----:B------:R-:W-:Y:S01]  /*5e90*/  IADD3 R8, R3, 0x49, RZ ;  /* 0x0000004903087810 */ /* 0x000fe20007ffe0ff */
[----:B------:R-:W3:Y:S01]  /*5ea0*/  LDS.128 R28, [R38+0x1000] ;  /* 0x00100000261c7984 */ /* 0x000ee20000000c00 */
[----:B------:R-:W-:Y:S02]  /*5eb0*/  LEA.HI.X.SX32 R33, R33, R2, 0x1, P6 ;  /* 0x0000000221217211 */ /* 0x000fe400030f0eff */
[C---:B------:R-:W-:Y:S02]  /*5ec0*/  LEA R40, P6, R35.reuse, R0, 0x1 ;  /* 0x0000000023287211 */ /* 0x040fe400078c08ff */
[----:B------:R-:W-:Y:S01]  /*5ed0*/  IADD3 R45, R35, c[0x0][0x198], RZ ;  /* 0x00006600232d7a10 */ /* 0x000fe20007ffe0ff */
[----:B----4-:R4:W-:Y:S01]  /*5ee0*/  @P2 STG.E.U16 [R32.64], R4 ;  /* 0x0000000420002986 */ /* 0x0109e2000c101504 */
[----:B------:R-:W-:-:S02]  /*5ef0*/  ISETP.LT.AND P4, PT, R8, c[0x0][0x17c], !P0 ;  /* 0x00005f0008007a0c */ /* 0x000fc40004781270 */
[----:B------:R-:W-:Y:S02]  /*5f00*/  IADD3 R8, R3, 0x4a, RZ ;  /* 0x0000004a03087810 */ /* 0x000fe40007ffe0ff */
[----:B------:R-:W-:Y:S02]  /*5f10*/  LEA.HI.X.SX32 R41, R35, R2, 0x1, P6 ;  /* 0x0000000223297211 */ /* 0x000fe400030f0eff */
[----:B------:R-:W-:Y:S01]  /*5f20*/  LEA R42, P6, R45, R0, 0x1 ;  /* 0x000000002d2a7211 */ /* 0x000fe200078c08ff */
[----:B------:R-:W5:Y:S01]  /*5f30*/  LDS.128 R32, [R37+0x1000] ;  /* 0x0010000025207984 */ /* 0x000f620000000c00 */
[----:B------:R-:W-:Y:S02]  /*5f40*/  ISETP.LT.AND P3, PT, R8, c[0x0][0x17c], !P0 ;  /* 0x00005f0008007a0c */ /* 0x000fe40004761270 */
[----:B------:R-:W-:Y:S02]  /*5f50*/  IADD3 R8, R3, 0x4b, RZ ;  /* 0x0000004b03087810 */ /* 0x000fe40007ffe0ff */
[----:B------:R-:W-:-:S02]  /*5f60*/  LEA.HI.X.SX32 R43, R45, R2, 0x1, P6 ;  /* 0x000000022d2b7211 */ /* 0x000fc400030f0eff */
[----:B------:R-:W-:Y:S02]  /*5f70*/  IADD3 R45, R45, c[0x0][0x198], RZ ;  /* 0x000066002d2d7a10 */ /* 0x000fe40007ffe0ff */
[----:B--2---:R-:W-:Y:S02]  /*5f80*/  PRMT R12, R4, 0x7632, R12 ;  /* 0x00007632040c7816 */ /* 0x004fe4000000000c */
[----:B------:R-:W-:Y:S02]  /*5f90*/  ISETP.LT.AND P2, PT, R8, c[0x0][0x17c], !P0 ;  /* 0x00005f0008007a0c */ /* 0x000fe40004741270 */
[----:B------:R-:W-:Y:S01]  /*5fa0*/  IADD3 R8, R3, 0x4c, RZ ;  /* 0x0000004c03087810 */ /* 0x000fe20007ffe0ff */
[----:B------:R2:W-:Y:S01]  /*5fb0*/  @P1 STG.E.U16 [R40.64], R12 ;  /* 0x0000000c28001986 */ /* 0x0005e2000c101504 */
[C---:B------:R-:W-:Y:S02]  /*5fc0*/  LEA R44, P6, R45.reuse, R0, 0x1 ;  /* 0x000000002d2c7211 */ /* 0x040fe400078c08ff */
[----:B------:R-:W-:Y:S01]  /*5fd0*/  IADD3 R39, R45, c[0x0][0x198], RZ ;  /* 0x000066002d277a10 */ /* 0x000fe20007ffe0ff */
[----:B0-----:R0:W-:Y:S01]  /*5fe0*/  @P5 STG.E.U16 [R42.64], R20 ;  /* 0x000000142a005986 */ /* 0x0011e2000c101504 */
[----:B----4-:R-:W-:-:S02]  /*5ff0*/  IADD3 R4, R3, 0x4d, RZ ;  /* 0x0000004d03047810 */ /* 0x010fc40007ffe0ff */
[----:B------:R-:W-:Y:S02]  /*6000*/  ISETP.LT.AND P1, PT, R8, c[0x0][0x17c], !P0 ;  /* 0x00005f0008007a0c */ /* 0x000fe40004721270 */
[----:B------:R-:W-:Y:S02]  /*6010*/  LEA.HI.X.SX32 R45, R45, R2, 0x1, P6 ;  /* 0x000000022d2d7211 */ /* 0x000fe400030f0eff */
[C---:B------:R-:W-:Y:S02]  /*6020*/  LEA R38, P6, R39.reuse, R0, 0x1 ;  /* 0x0000000027267211 */ /* 0x040fe400078c08ff */
[----:B------:R-:W-:Y:S02]  /*6030*/  PRMT R8, R20, 0x7632, R8 ;  /* 0x0000763214087816 */ /* 0x000fe40000000008 */
[----:B------:R-:W-:Y:S02]  /*6040*/  ISETP.LT.AND P5, PT, R4, c[0x0][0x17c], !P0 ;  /* 0x00005f0004007a0c */ /* 0x000fe400047a1270 */
[----:B--2---:R-:W-:Y:S01]  /*6050*/  IADD3 R41, R39, c[0x0][0x198], RZ ;  /* 0x0000660027297a10 */ /* 0x004fe20007ffe0ff */
[----:B------:R-:W-:Y:S01]  /*6060*/  @P4 STG.E.U16 [R44.64], R8 ;  /* 0x000000082c004986 */ /* 0x000fe2000c101504 */
[----:B------:R-:W-:-:S02]  /*6070*/  IADD3 R4, R3, 0x4e, RZ ;  /* 0x0000004e03047810 */ /* 0x000fc40007ffe0ff */
[----:B------:R-:W-:Y:S02]  /*6080*/  LEA.HI.X.SX32 R39, R39, R2, 0x1, P6 ;  /* 0x0000000227277211 */ /* 0x000fe400030f0eff */
[C---:B------:R-:W-:Y:S02]  /*6090*/  LEA R40, P6, R41.reuse, R0, 0x1 ;  /* 0x0000000029287211 */ /* 0x040fe400078c08ff */
[----:B------:R-:W-:Y:S01]  /*60a0*/  ISETP.LT.AND P4, PT, R4, c[0x0][0x17c], !P0 ;  /* 0x00005f0004007a0c */ /* 0x000fe20004781270 */
[----:B-1----:R1:W-:Y:S01]  /*60b0*/  @P3 STG.E.U16 [R38.64], R24 ;  /* 0x0000001826003986 */ /* 0x0023e2000c101504 */
[----:B------:R-:W-:Y:S02]  /*60c0*/  IADD3 R37, R41, c[0x0][0x198], RZ ;  /* 0x0000660029257a10 */ /* 0x000fe40007ffe0ff */
[----:B------:R-:W-:Y:S02]  /*60d0*/  IADD3 R4, R3, 0x4f, RZ ;  /* 0x0000004f03047810 */ /* 0x000fe40007ffe0ff */
[----:B------:R-:W-:-:S02]  /*60e0*/  LEA.HI.X.SX32 R41, R41, R2, 0x1, P6 ;  /* 0x0000000229297211 */ /* 0x000fc400030f0eff */
[----:B0-----:R-:W-:Y:S02]  /*60f0*/  PRMT R20, R24, 0x7632, R20 ;  /* 0x0000763218147816 */ /* 0x001fe40000000014 */
[C---:B------:R-:W-:Y:S02]  /*6100*/  LEA R36, P6, R37.reuse, R0, 0x1 ;  /* 0x0000000025247211 */ /* 0x040fe400078c08ff */
[----:B------:R-:W-:Y:S01]  /*6110*/  ISETP.LT.AND P3, PT, R4, c[0x0][0x17c], !P0 ;  /* 0x00005f0004007a0c */ /* 0x000fe20004761270 */
[----:B------:R0:W-:Y:S01]  /*6120*/  @P2 STG.E.U16 [R40.64], R20 ;  /* 0x0000001428002986 */ /* 0x0001e2000c101504 */
[----:B------:R-:W-:Y:S02]  /*6130*/  IADD3 R43, R37, c[0x0][0x198], RZ ;  /* 0x00006600252b7a10 */ /* 0x000fe40007ffe0ff */
[----:B------:R-:W-:Y:S02]  /*6140*/  IADD3 R4, R3, 0x50, RZ ;  /* 0x0000005003047810 */ /* 0x000fe40007ffe0ff */
[----:B------:R-:W-:-:S02]  /*6150*/  LEA.HI.X.SX32 R37, R37, R2, 0x1, P6 ;  /* 0x0000000225257211 */ /* 0x000fc400030f0eff */
[C---:B-1----:R-:W-:Y:S02]  /*6160*/  LEA R38, P6, R43.reuse, R0, 0x1 ;  /* 0x000000002b267211 */ /* 0x042fe400078c08ff */
[----:B------:R-:W-:Y:S01]  /*6170*/  ISETP.LT.AND P2, PT, R4, c[0x0][0x17c], !P0 ;  /* 0x00005f0004007a0c */ /* 0x000fe20004741270 */
[----:B---3--:R1:W-:Y:S01]  /*6180*/  @P1 STG.E.U16 [R36.64], R28 ;  /* 0x0000001c24001986 */ /* 0x0083e2000c101504 */
[----:B------:R-:W-:Y:S02]  /*6190*/  IADD3 R45, R43, c[0x0][0x198], RZ ;  /* 0x000066002b2d7a10 */ /* 0x000fe40007ffe0ff */
[----:B------:R-:W-:Y:S02]  /*61a0*/  IADD3 R4, R3, 0x51, RZ ;  /* 0x0000005103047810 */ /* 0x000fe40007ffe0ff */
[----:B------:R-:W-:Y:S02]  /*61b0*/  LEA.HI.X.SX32 R39, R43, R2, 0x1, P6 ;  /* 0x000000022b277211 */ /* 0x000fe400030f0eff */
[----:B------:R-:W-:-:S02]  /*61c0*/  LEA R42, P6, R45, R0, 0x1 ;  /* 0x000000002d2a7211 */ /* 0x000fc400078c08ff */
[----:B------:R-:W-:Y:S02]  /*61d0*/  PRMT R8, R28, 0x7632, R8 ;  /* 0x000076321c087816 */ /* 0x000fe40000000008 */
[----:B------:R-:W-:Y:S02]  /*61e0*/  ISETP.LT.AND P1, PT, R4, c[0x0][0x17c], !P0 ;  /* 0x00005f0004007a0c */ /* 0x000fe40004721270 */
[----:B0-----:R-:W-:Y:S01]  /*61f0*/  IADD3 R41, R45, c[0x0][0x198], RZ ;  /* 0x000066002d297a10 */ /* 0x001fe20007ffe0ff */
[----:B------:R0:W-:Y:S01]  /*6200*/  @P5 STG.E.U16 [R38.64], R8 ;  /* 0x0000000826005986 */ /* 0x0001e2000c101504 */
[----:B------:R-:W-:Y:S02]  /*6210*/  IADD3 R4, R3, 0x52, RZ ;  /* 0x0000005203047810 */ /* 0x000fe40007ffe0ff */
[----:B------:R-:W-:Y:S02]  /*6220*/  LEA.HI.X.SX32 R43, R45, R2, 0x1, P6 ;  /* 0x000000022d2b7211 */ /* 0x000fe400030f0eff */
[----:B------:R-:W-:-:S02]  /*6230*/  LEA R40, P6, R41, R0, 0x1 ;  /* 0x0000000029287211 */ /* 0x000fc400078c08ff */
[----:B------:R-:W-:Y:S01]  /*6240*/  ISETP.LT.AND P5, PT, R4, c[0x0][0x17c], !P0 ;  /* 0x00005f0004007a0c */ /* 0x000fe200047a1270 */
[----:B-----5:R2:W-:Y:S01]  /*6250*/  @P4 STG.E.U16 [R42.64], R32 ;  /* 0x000000202a004986 */ /* 0x0205e2000c101504 */
[----:B-1----:R-:W-:Y:S02]  /*6260*/  IADD3 R37, R41, c[0x0][0x198], RZ ;  /* 0x0000660029257a10 */ /* 0x002fe40007ffe0ff */
[----:B------:R-:W-:Y:S02]  /*6270*/  IADD3 R4, R3, 0x53, RZ ;  /* 0x0000005303047810 */ /* 0x000fe40007ffe0ff */
[----:B------:R-:W-:Y:S02]  /*6280*/  LEA.HI.X.SX32 R41, R41, R2, 0x1, P6 ;  /* 0x0000000229297211 */ /* 0x000fe400030f0eff */
[----:B------:R-:W-:Y:S02]  /*6290*/  PRMT R20, R32, 0x7632, R20 ;  /* 0x0000763220147816 */ /* 0x000fe40000000014 */
[----:B------:R-:W-:-:S02]  /*62a0*/  LEA R36, P6, R37, R0, 0x1 ;  /* 0x0000000025247211 */ /* 0x000fc400078c08ff */
[----:B------:R-:W-:Y:S01]  /*62b0*/  ISETP.LT.AND P4, PT, R4, c[0x0][0x17c], !P0 ;  /* 0x00005f0004007a0c */ /* 0x000fe20004781270 */
[----:B------:R1:W-:Y:S01]  /*62c0*/  @P3 STG.E.U16 [R40.64], R20 ;  /* 0x0000001428003986 */ /* 0x0003e2000c101504 */
[----:B0-----:R-:W-:Y:S02]  /*62d0*/  IADD3 R39, R37, c[0x0][0x198], RZ ;  /* 0x0000660025277a10 */ /* 0x001fe40007ffe0ff */
[----:B------:R-:W-:Y:S02]  /*62e0*/  IADD3 R4, R3, 0x54, RZ ;  /* 0x0000005403047810 */ /* 0x000fe40007ffe0ff */
[----:B------:R-:W-:Y:S02]  /*62f0*/  LEA.HI.X.SX32 R37, R37, R2, 0x1, P6 ;  /* 0x0000000225257211 */ /* 0x000fe400030f0eff */
[C---:B------:R-:W-:Y:S02]  /*6300*/  LEA R38, P6, R39.reuse, R0, 0x1 ;  /* 0x0000000027267211 */ /* 0x040fe400078c08ff */
[----:B------:R-:W-:Y:S01]  /*6310*/  ISETP.LT.AND P3, PT, R4, c[0x0][0x17c], !P0 ;  /* 0x00005f0004007a0c */ /* 0x000fe20004761270 */
[----:B------:R0:W-:Y:S01]  /*6320*/  @P2 STG.E.U16 [R36.64], R9 ;  /* 0x0000000924002986 */ /* 0x0001e2000c101504 */
[----:B--2---:R-:W-:-:S02]  /*6330*/  IADD3 R43, R39, c[0x0][0x198], RZ ;  /* 0x00006600272b7a10 */ /* 0x004fc40007ffe0ff */
[----:B------:R-:W-:Y:S02]  /*6340*/  IADD3 R4, R3, 0x55, RZ ;  /* 0x0000005503047810 */ /* 0x000fe40007ffe0ff */
[----:B------:R-:W-:Y:S02]  /*6350*/  LEA.HI.X.SX32 R39, R39, R2, 0x1, P6 ;  /* 0x0000000227277211 */ /* 0x000fe400030f0eff */
[----:B------:R-:W-:Y:S02]  /*6360*/  LEA R42, P6, R43, R0, 0x1 ;  /* 0x000000002b2a7211 */ /* 0x000fe400078c08ff */
[----:B------:R-:W-:Y:S02]  /*6370*/  PRMT R12, R9, 0x7632, R12 ;  /* 0x00007632090c7816 */ /* 0x000fe4000000000c */
[----:B------:R-:W-:Y:S02]  /*6380*/  ISETP.LT.AND P2, PT, R4, c[0x0][0x17c], !P0 ;  /* 0x00005f0004007a0c */ /* 0x000fe40004741270 */
[----:B-1----:R-:W-:Y:S01]  /*6390*/  IADD3 R41, R43, c[0x0][0x198], RZ ;  /* 0x000066002b297a10 */ /* 0x002fe20007ffe0ff */
[----:B------:R1:W-:Y:S01]  /*63a0*/  @P1 STG.E.U16 [R38.64], R12 ;  /* 0x0000000c26001986 */ /* 0x0003e2000c101504 */
[----:B------:R-:W-:-:S02]  /*63b0*/  IADD3 R4, R3, 0x56, RZ ;  /* 0x0000005603047810 */ /* 0x000fc40007ffe0ff */
[----:B------:R-:W-:Y:S02]  /*63c0*/  LEA.HI.X.SX32 R43, R43, R2, 0x1, P6 ;  /* 0x000000022b2b7211 */ /* 0x000fe400030f0eff */
[C---:B------:R-:W-:Y:S02]  /*63d0*/  LEA R40, P6, R41.reuse, R0, 0x1 ;  /* 0x0000000029287211 */ /* 0x040fe400078c08ff */
[----:B------:R-:W-:Y:S01]  /*63e0*/  ISETP.LT.AND P1, PT, R4, c[0x0][0x17c], !P0 ;  /* 0x00005f0004007a0c */ /* 0x000fe20004721270 */
[----:B------:R2:W-:Y:S01]  /*63f0*/  @P5 STG.E.U16 [R42.64], R17 ;  /* 0x000000112a005986 */ /* 0x0005e2000c101504 */
[----:B0-----:R-:W-:Y:S02]  /*6400*/  IADD3 R9, R41, c[0x0][0x198], RZ ;  /* 0x0000660029097a10 */ /* 0x001fe40007ffe0ff */
[----:B------:R-:W-:Y:S02]  /*6410*/  IADD3 R4, R3, 0x57, RZ ;  /* 0x0000005703047810 */ /* 0x000fe40007ffe0ff */
[----:B------:R-:W-:-:S02]  /*6420*/  LEA.HI.X.SX32 R41, R41, R2, 0x1, P6 ;  /* 0x0000000229297211 */ /* 0x000fc400030f0eff */
[----:B------:R-:W-:Y:S02]  /*6430*/  PRMT R20, R17, 0x7632, R20 ;  /* 0x0000763211147816 */ /* 0x000fe40000000014 */
[C---:B------:R-:W-:Y:S02]  /*6440*/  LEA R8, P6, R9.reuse, R0, 0x1 ;  /* 0x0000000009087211 */ /* 0x040fe400078c08ff */
[----:B------:R-:W-:Y:S01]  /*6450*/  ISETP.LT.AND P5, PT, R4, c[0x0][0x17c], !P0 ;  /* 0x00005f0004007a0c */ /* 0x000fe200047a1270 */
[----:B------:R0:W-:Y:S01]  /*6460*/  @P4 STG.E.U16 [R40.64], R20 ;  /* 0x0000001428004986 */ /* 0x0001e2000c101504 */
[----:B------:R-:W-:Y:S02]  /*6470*/  IADD3 R37, R9, c[0x0][0x198], RZ ;  /* 0x0000660009257a10 */ /* 0x000fe40007ffe0ff */
[----:B------:R-:W-:Y:S02]  /*6480*/  IADD3 R4, R3, 0x58, RZ ;  /* 0x0000005803047810 */ /* 0x000fe40007ffe0ff */
[----:B------:R-:W-:-:S02]  /*6490*/  LEA.HI.X.SX32 R9, R9, R2, 0x1, P6 ;  /* 0x0000000209097211 */ /* 0x000fc400030f0eff */
[C---:B------:R-:W-:Y:S02]  /*64a0*/  LEA R16, P6, R37.reuse, R0, 0x1 ;  /* 0x0000000025107211 */ /* 0x040fe400078c08ff */
[----:B------:R-:W-:Y:S01]  /*64b0*/  ISETP.LT.AND P4, PT, R4, c[0x0][0x17c], !P0 ;  /* 0x00005f0004007a0c */ /* 0x000fe20004781270 */
[----:B------:R3:W-:Y:S01]  /*64c0*/  @P3 STG.E.U16 [R8.64], R13 ;  /* 0x0000000d08003986 */ /* 0x0007e2000c101504 */
[----:B-1----:R-:W-:Y:S02]  /*64d0*/  IADD3 R39, R37, c[0x0][0x198], RZ ;  /* 0x0000660025277a10 */ /* 0x002fe40007ffe0ff */
[----:B------:R-:W-:Y:S02]  /*64e0*/  IADD3 R4, R3, 0x59, RZ ;  /* 0x0000005903047810 */ /* 0x000fe40007ffe0ff */
[----:B--2---:R-:W-:Y:S02]  /*64f0*/  LEA.HI.X.SX32 R17, R37, R2, 0x1, P6 ;  /* 0x0000000225117211 */ /* 0x004fe400030f0eff */
[----:B------:R-:W-:-:S02]  /*6500*/  LEA R36, P6, R39, R0, 0x1 ;  /* 0x0000000027247211 */ /* 0x000fc400078c08ff */
[----:B------:R-:W-:Y:S02]  /*6510*/  PRMT R12, R13, 0x7632, R12 ;  /* 0x000076320d0c7816 */ /* 0x000fe4000000000c */
[----:B------:R-:W-:Y:S02]  /*6520*/  ISETP.LT.AND P3, PT, R4, c[0x0][0x17c], !P0 ;  /* 0x00005f0004007a0c */ /* 0x000fe40004761270 */
[----:B0-----:R-:W-:Y:S01]  /*6530*/  IADD3 R41, R39, c[0x0][0x198], RZ ;  /* 0x0000660027297a10 */ /* 0x001fe20007ffe0ff */
[----:B------:R-:W-:Y:S01]  /*6540*/  @P2 STG.E.U16 [R16.64], R12 ;  /* 0x0000000c10002986 */ /* 0x000fe2000c101504 */
[----:B------:R-:W-:Y:S02]  /*6550*/  IADD3 R4, R3, 0x5a, RZ ;  /* 0x0000005a03047810 */ /* 0x000fe40007ffe0ff */
[----:B------:R-:W-:Y:S02]  /*6560*/  LEA.HI.X.SX32 R37, R39, R2, 0x1, P6 ;  /* 0x0000000227257211 */ /* 0x000fe400030f0eff */
[----:B------:R-:W-:-:S02]  /*6570*/  LEA R38, P6, R41, R0, 0x1 ;  /* 0x0000000029267211 */ /* 0x000fc400078c08ff */
[----:B------:R-:W-:Y:S01]  /*6580*/  ISETP.LT.AND P2, PT, R4, c[0x0][0x17c], !P0 ;  /* 0x00005f0004007a0c */ /* 0x000fe20004741270 */
[----:B------:R0:W-:Y:S01]  /*6590*/  @P1 STG.E.U16 [R36.64], R5 ;  /* 0x0000000524001986 */ /* 0x0001e2000c101504 */
[----:B---3--:R-:W-:Y:S02]  /*65a0*/  IADD3 R9, R41, c[0x0][0x198], RZ ;  /* 0x0000660029097a10 */ /* 0x008fe40007ffe0ff */
[----:B------:R-:W-:Y:S02]  /*65b0*/  IADD3 R4, R3, 0x5b, RZ ;  /* 0x0000005b03047810 */ /* 0x000fe40007ffe0ff */
[----:B------:R-:W-:Y:S02]  /*65c0*/  LEA.HI.X.SX32 R39, R41, R2, 0x1, P6 ;  /* 0x0000000229277211 */ /* 0x000fe400030f0eff */
[----:B------:R-:W-:Y:S02]  /*65d0*/  PRMT R20, R5, 0x7632, R20 ;  /* 0x0000763205147816 */ /* 0x000fe40000000014 */
[----:B------:R-:W-:-:S02]  /*65e0*/  LEA R8, P6, R9, R0, 0x1 ;  /* 0x0000000009087211 */ /* 0x000fc400078c08ff */
[----:B------:R-:W-:Y:S01]  /*65f0*/  ISETP.LT.AND P1, PT, R4, c[0x0][0x17c], !P0 ;  /* 0x00005f0004007a0c */ /* 0x000fe20004721270 */
[----:B------:R-:W-:Y:S01]  /*6600*/  @P5 STG.E.U16 [R38.64], R20 ;  /* 0x0000001426005986 */ /* 0x000fe2000c101504 */
[----:B------:R-:W-:Y:S02]  /*6610*/  IADD3 R4, R3, 0x5c, RZ ;  /* 0x0000005c03047810 */ /* 0x000fe40007ffe0ff */
[C---:B------:R-:W-:Y:S02]  /*6620*/  IADD3 R13, R9.reuse, c[0x0][0x198], RZ ;  /* 0x00006600090d7a10 */ /* 0x040fe40007ffe0ff */
[----:B------:R-:W-:Y:S02]  /*6630*/  LEA.HI.X.SX32 R9, R9, R2, 0x1, P6 ;  /* 0x0000000209097211 */ /* 0x000fe400030f0eff */
[----:B------:R-:W-:Y:S02]  /*6640*/  ISETP.LT.AND P5, PT, R4, c[0x0][0x17c], !P0 ;  /* 0x00005f0004007a0c */ /* 0x000fe400047a1270 */
[----:B0-----:R-:W-:Y:S01]  /*6650*/  IADD3 R5, R3, 0x5d, RZ ;  /* 0x0000005d03057810 */ /* 0x001fe20007ffe0ff */
[----:B------:R0:W-:Y:S01]  /*6660*/  @P4 STG.E.U16 [R8.64], R21 ;  /* 0x0000001508004986 */ /* 0x0001e2000c101504 */
[----:B------:R-:W-:-:S02]  /*6670*/  LEA R4, P6, R13, R0, 0x1 ;  /* 0x000000000d047211 */ /* 0x000fc400078c08ff */
[----:B------:R-:W-:Y:S02]  /*6680*/  IADD3 R17, R13, c[0x0][0x198], RZ ;  /* 0x000066000d117a10 */ /* 0x000fe40007ffe0ff */
[----:B------:R-:W-:Y:S02]  /*6690*/  ISETP.LT.AND P4, PT, R5, c[0x0][0x17c], !P0 ;  /* 0x00005f0005007a0c */ /* 0x000fe40004781270 */
[----:B------:R-:W-:Y:S02]  /*66a0*/  LEA.HI.X.SX32 R5, R13, R2, 0x1, P6 ;  /* 0x000000020d057211 */ /* 0x000fe400030f0eff */
[----:B------:R-:W-:Y:S02]  /*66b0*/  PRMT R24, R21, 0x7632, R24 ;  /* 0x0000763215187816 */ /* 0x000fe40000000018 */
[----:B------:R-:W-:Y:S02]  /*66c0*/  LEA R12, P6, R17, R0, 0x1 ;  /* 0x00000000110c7211 */ /* 0x000fe400078c08ff */
[----:B------:R-:W-:Y:S01]  /*66d0*/  IADD3 R16, R3, 0x5e, RZ ;  /* 0x0000005e03107810 */ /* 0x000fe20007ffe0ff */
[----:B------:R1:W-:Y:S01]  /*66e0*/  @P3 STG.E.U16 [R4.64], R24 ;  /* 0x0000001804003986 */ /* 0x0003e2000c101504 */
[----:B------:R-:W-:-:S02]  /*66f0*/  IADD3 R37, R17, c[0x0][0x198], RZ ;  /* 0x0000660011257a10 */ /* 0x000fc40007ffe0ff */
[----:B------:R-:W-:Y:S02]  /*6700*/  LEA.HI.X.SX32 R13, R17, R2, 0x1, P6 ;  /* 0x00000002110d7211 */ /* 0x000fe400030f0eff */
[----:B------:R-:W-:Y:S02]  /*6710*/  ISETP.LT.AND P3, PT, R16, c[0x0][0x17c], !P0 ;  /* 0x00005f0010007a0c */ /* 0x000fe40004761270 */
[----:B------:R-:W-:Y:S01]  /*6720*/  LEA R16, P6, R37, R0, 0x1 ;  /* 0x0000000025107211 */ /* 0x000fe200078c08ff */
[----:B------:R2:W-:Y:S01]  /*6730*/  @P2 STG.E.U16 [R12.64], R25 ;  /* 0x000000190c002986 */ /* 0x0005e2000c101504 */
[----:B0-----:R-:W-:Y:S02]  /*6740*/  IADD3 R8, R3, 0x5f, RZ ;  /* 0x0000005f03087810 */ /* 0x001fe40007ffe0ff */
[C---:B------:R-:W-:Y:S02]  /*6750*/  IADD3 R9, R37.reuse, c[0x0][0x198], RZ ;  /* 0x0000660025097a10 */ /* 0x040fe40007ffe0ff */
[----:B------:R-:W-:-:S02]  /*6760*/  LEA.HI.X.SX32 R17, R37, R2, 0x1, P6 ;  /* 0x0000000225117211 */ /* 0x000fc400030f0eff */
[----:B------:R-:W-:Y:S02]  /*6770*/  ISETP.LT.AND P2, PT, R8, c[0x0][0x17c], !P0 ;  /* 0x00005f0008007a0c */ /* 0x000fe40004741270 */
[----:B------:R-:W-:Y:S02]  /*6780*/  LEA R8, P6, R9, R0, 0x1 ;  /* 0x0000000009087211 */ /* 0x000fe400078c08ff */
[----:B------:R-:W-:Y:S02]  /*6790*/  PRMT R28, R25, 0x7632, R28 ;  /* 0x00007632191c7816 */ /* 0x000fe4000000001c */
[C---:B------:R-:W-:Y:S02]  /*67a0*/  IADD3 R21, R9.reuse, c[0x0][0x198], RZ ;  /* 0x0000660009157a10 */ /* 0x040fe40007ffe0ff */
[----:B------:R-:W-:Y:S01]  /*67b0*/  LEA.HI.X.SX32 R9, R9, R2, 0x1, P6 ;  /* 0x0000000209097211 */ /* 0x000fe200030f0eff */
[----:B------:R0:W-:Y:S01]  /*67c0*/  @P1 STG.E.U16 [R16.64], R28 ;  /* 0x0000001c10001986 */ /* 0x0001e2000c101504 */
[----:B-1----:R-:W-:-:S02]  /*67d0*/  IADD3 R5, R3, 0x61, RZ ;  /* 0x0000006103057810 */ /* 0x002fc40007ffe0ff */
[C---:B------:R-:W-:Y:S01]  /*67e0*/  LEA R4, P6, R21.reuse, R0, 0x1 ;  /* 0x0000000015047211 */ /* 0x040fe200078c08ff */
[----:B------:R1:W-:Y:S01]  /*67f0*/  @P5 STG.E.U16 [R8.64], R29 ;  /* 0x0000001d08005986 */ /* 0x0003e2000c101504 */
[----:B--2---:R-:W-:Y:S02]  /*6800*/  IADD3 R13, R21, c[0x0][0x198], RZ ;  /* 0x00006600150d7a10 */ /* 0x004fe40007ffe0ff */
[----:B------:R-:W-:Y:S02]  /*6810*/  ISETP.LT.AND P5, PT, R5, c[0x0][0x17c], !P0 ;  /* 0x00005f0005007a0c */ /* 0x000fe400047a1270 */
[----:B------:R-:W-:Y:S02]  /*6820*/  LEA.HI.X.SX32 R5, R21, R2, 0x1, P6 ;  /* 0x0000000215057211 */ /* 0x000fe400030f0eff */
[----:B------:R-:W-:Y:S02]  /*6830*/  PRMT R21, R29, 0x7632, R21 ;  /* 0x000076321d157816 */ /* 0x000fe40000000015 */
[----:B------:R-:W-:-:S02]  /*6840*/  LEA R12, P6, R13, R0, 0x1 ;  /* 0x000000000d0c7211 */ /* 0x000fc400078c08ff */
[----:B0-----:R-:W-:Y:S01]  /*6850*/  IADD3 R16, R3, 0x62, RZ ;  /* 0x0000006203107810 */ /* 0x001fe20007ffe0ff */
[----:B------:R0:W-:Y:S01]  /*6860*/  @P4 STG.E.U16 [R4.64], R21 ;  /* 0x0000001504004986 */ /* 0x0001e2000c101504 */
[----:B------:R-:W-:Y:S02]  /*6870*/  IADD3 R17, R13, c[0x0][0x198], RZ ;  /* 0x000066000d117a10 */ /* 0x000fe40007ffe0ff */
[----:B------:R-:W-:Y:S02]  /*6880*/  IADD3 R20, R3, 0x60, RZ ;  /* 0x0000006003147810 */ /* 0x000fe40007ffe0ff */
[----:B------:R-:W-:Y:S02]  /*6890*/  LEA.HI.X.SX32 R13, R13, R2, 0x1, P6 ;  /* 0x000000020d0d7211 */ /* 0x000fe400030f0eff */
[----:B------:R-:W-:Y:S02]  /*68a0*/  ISETP.LT.AND P4, PT, R16, c[0x0][0x17c], !P0 ;  /* 0x00005f0010007a0c */ /* 0x000fe40004781270 */
[----:B------:R-:W-:Y:S01]  /*68b0*/  LEA R16, P6, R17, R0, 0x1 ;  /* 0x0000000011107211 */ /* 0x000fe200078c08ff */
[----:B------:R2:W-:Y:S01]  /*68c0*/  @P3 STG.E.U16 [R12.64], R33 ;  /* 0x000000210c003986 */ /* 0x0005e2000c101504 */
[----:B-1----:R-:W-:-:S02]  /*68d0*/  IADD3 R8, R3, 0x63, RZ ;  /* 0x0000006303087810 */ /* 0x002fc40007ffe0ff */
[----:B------:R-:W-:Y:S02]  /*68e0*/  ISETP.LT.AND P1, PT, R20, c[0x0][0x17c], !P0 ;  /* 0x00005f0014007a0c */ /* 0x000fe40004721270 */
[C---:B------:R-:W-:Y:S02]  /*68f0*/  IADD3 R9, R17.reuse, c[0x0][0x198], RZ ;  /* 0x0000660011097a10 */ /* 0x040fe40007ffe0ff */
[----:B------:R-:W-:Y:S02]  /*6900*/  LEA.HI.X.SX32 R17, R17, R2, 0x1, P6 ;  /* 0x0000000211117211 */ /* 0x000fe400030f0eff */
[----:B------:R-:W-:Y:S02]  /*6910*/  ISETP.LT.AND P3, PT, R8, c[0x0][0x17c], !P0 ;  /* 0x00005f0008007a0c */ /* 0x000fe40004761270 */
[----:B------:R-:W-:Y:S02]  /*6920*/  LEA R8, P6, R9, R0, 0x1 ;  /* 0x0000000009087211 */ /* 0x000fe400078c08ff */
[----:B------:R-:W-:-:S02]  /*6930*/  PRMT R24, R33, 0x7632, R24 ;  /* 0x0000763221187816 */ /* 0x000fc40000000018 */
[C---:B0-----:R-:W-:Y:S02]  /*6940*/  IADD3 R21, R9.reuse, c[0x0][0x198], RZ ;  /* 0x0000660009157a10 */ /* 0x041fe40007ffe0ff */
[----:B------:R-:W-:Y:S01]  /*6950*/  LEA.HI.X.SX32 R9, R9, R2, 0x1, P6 ;  /* 0x0000000209097211 */ /* 0x000fe200030f0eff */
[----:B------:R0:W-:Y:S01]  /*6960*/  @P2 STG.E.U16 [R16.64], R24 ;  /* 0x0000001810002986 */ /* 0x0001e2000c101504 */
[C---:B------:R-:W-:Y:S02]  /*6970*/  IADD3 R20, R3.reuse, 0x64, RZ ;  /* 0x0000006403147810 */ /* 0x040fe40007ffe0ff */
[----:B------:R-:W-:Y:S01]  /*6980*/  IADD3 R5, R3, 0x65, RZ ;  /* 0x0000006503057810 */ /* 0x000fe20007ffe0ff */
[----:B------:R1:W-:Y:S01]  /*6990*/  @P1 STG.E.U16 [R8.64], R10 ;  /* 0x0000000a08001986 */ /* 0x0003e2000c101504 */
[C---:B------:R-:W-:Y:S02]  /*69a0*/  LEA R4, P6, R21.reuse, R0, 0x1 ;  /* 0x0000000015047211 */ /* 0x040fe400078c08ff */
[----:B--2---:R-:W-:-:S02]  /*69b0*/  IADD3 R13, R21, c[0x0][0x198], RZ ;  /* 0x00006600150d7a10 */ /* 0x004fc40007ffe0ff */
[----:B------:R-:W-:Y:S02]  /*69c0*/  ISETP.LT.AND P2, PT, R20, c[0x0][0x17c], !P0 ;  /* 0x00005f0014007a0c */ /* 0x000fe40004741270 */
[----:B------:R-:W-:Y:S02]  /*69d0*/  ISETP.LT.AND P1, PT, R5, c[0x0][0x17c], !P0 ;  /* 0x00005f0005007a0c */ /* 0x000fe40004721270 */
[----:B------:R-:W-:Y:S02]  /*69e0*/  LEA.HI.X.SX32 R5, R21, R2, 0x1, P6 ;  /* 0x0000000215057211 */ /* 0x000fe400030f0eff */
[----:B------:R-:W-:Y:S02]  /*69f0*/  PRMT R20, R10, 0x7632, R20 ;  /* 0x000076320a147816 */ /* 0x000fe40000000014 */
[----:B------:R-:W-:Y:S02]  /*6a00*/  LEA R12, P6, R13, R0, 0x1 ;  /* 0x000000000d0c7211 */ /* 0x000fe400078c08ff */
[----:B0-----:R-:W-:Y:S01]  /*6a10*/  IADD3 R16, R3, 0x66, RZ ;  /* 0x0000006603107810 */ /* 0x001fe20007ffe0ff */
[----:B------:R0:W-:Y:S01]  /*6a20*/  @P5 STG.E.U16 [R4.64], R20 ;  /* 0x0000001404005986 */ /* 0x0001e2000c101504 */
[----:B------:R-:W-:-:S02]  /*6a30*/  IADD3 R17, R13, c[0x0][0x198], RZ ;  /* 0x000066000d117a10 */ /* 0x000fc40007ffe0ff */
[----:B------:R-:W-:Y:S02]  /*6a40*/  LEA.HI.X.SX32 R13, R13, R2, 0x1, P6 ;  /* 0x000000020d0d7211 */ /* 0x000fe400030f0eff */
[----:B------:R-:W-:Y:S02]  /*6a50*/  ISETP.LT.AND P5, PT, R16, c[0x0][0x17c], !P0 ;  /* 0x00005f0010007a0c */ /* 0x000fe400047a1270 */
[----:B------:R-:W-:Y:S01]  /*6a60*/  LEA R16, P6, R17, R0, 0x1 ;  /* 0x0000000011107211 */ /* 0x000fe200078c08ff */
[----:B------:R2:W-:Y:S01]  /*6a70*/  @P4 STG.E.U16 [R12.64], R18 ;  /* 0x000000120c004986 */ /* 0x0005e2000c101504 */
[----:B-1----:R-:W-:Y:S02]  /*6a80*/  IADD3 R8, R3, 0x67, RZ ;  /* 0x0000006703087810 */ /* 0x002fe40007ffe0ff */
[C---:B------:R-:W-:Y:S02]  /*6a90*/  IADD3 R9, R17.reuse, c[0x0][0x198], RZ ;  /* 0x0000660011097a10 */ /* 0x040fe40007ffe0ff */
[----:B------:R-:W-:-:S02]  /*6aa0*/  LEA.HI.X.SX32 R17, R17, R2, 0x1, P6 ;  /* 0x0000000211117211 */ /* 0x000fc400030f0eff */
[----:B------:R-:W-:Y:S02]  /*6ab0*/  ISETP.LT.AND P4, PT, R8, c[0x0][0x17c], !P0 ;  /* 0x00005f0008007a0c */ /* 0x000fe40004781270 */
[C---:B------:R-:W-:Y:S02]  /*6ac0*/  LEA R8, P6, R9.reuse, R0, 0x1 ;  /* 0x0000000009087211 */ /* 0x040fe400078c08ff */
[----:B------:R-:W-:Y:S02]  /*6ad0*/  PRMT R24, R18, 0x7632, R24 ;  /* 0x0000763212187816 */ /* 0x000fe40000000018 */
[C---:B------:R-:W-:Y:S02]  /*6ae0*/  IADD3 R21, R9.reuse, c[0x0][0x198], RZ ;  /* 0x0000660009157a10 */ /* 0x040fe40007ffe0ff */
[----:B------:R-:W-:Y:S01]  /*6af0*/  LEA.HI.X.SX32 R9, R9, R2, 0x1, P6 ;  /* 0x0000000209097211 */ /* 0x000fe200030f0eff */
[----:B------:R1:W-:Y:S01]  /*6b00*/  @P3 STG.E.U16 [R16.64], R24 ;  /* 0x0000001810003986 */ /* 0x0003e2000c101504 */
[----:B0-----:R-:W-:-:S02]  /*6b10*/  IADD3 R5, R3, 0x69, RZ ;  /* 0x0000006903057810 */ /* 0x001fc40007ffe0ff */
[C---:B------:R-:W-:Y:S01]  /*6b20*/  LEA R4, P6, R21.reuse, R0, 0x1 ;  /* 0x0000000015047211 */ /* 0x040fe200078c08ff */
[----:B------:R0:W-:Y:S01]  /*6b30*/  @P2 STG.E.U16 [R8.64], R14 ;  /* 0x0000000e08002986 */ /* 0x0001e2000c101504 */
[----:B--2---:R-:W-:Y:S02]  /*6b40*/  IADD3 R13, R21, c[0x0][0x198], RZ ;  /* 0x00006600150d7a10 */ /* 0x004fe40007ffe0ff */
[----:B------:R-:W-:Y:S02]  /*6b50*/  ISETP.LT.AND P2, PT, R5, c[0x0][0x17c], !P0 ;  /* 0x00005f0005007a0c */ /* 0x000fe40004741270 */
[----:B------:R-:W-:Y:S02]  /*6b60*/  LEA.HI.X.SX32 R5, R21, R2, 0x1, P6 ;  /* 0x0000000215057211 */ /* 0x000fe400030f0eff */
[C---:B------:R-:W-:Y:S02]  /*6b70*/  LEA R12, P6, R13.reuse, R0, 0x1 ;  /* 0x000000000d0c7211 */ /* 0x040fe400078c08ff */
[----:B-1----:R-:W-:-:S02]  /*6b80*/  IADD3 R17, R13, c[0x0][0x198], RZ ;  /* 0x000066000d117a10 */ /* 0x002fc40007ffe0ff */
[----:B------:R-:W-:Y:S02]  /*6b90*/  IADD3 R10, R3, 0x68, RZ ;  /* 0x00000068030a7810 */ /* 0x000fe40007ffe0ff */
[----:B------:R-:W-:Y:S02]  /*6ba0*/  PRMT R18, R14, 0x7632, R18 ;  /* 0x000076320e127816 */ /* 0x000fe40000000012 */
[----:B------:R-:W-:Y:S02]  /*6bb0*/  LEA.HI.X.SX32 R13, R13, R2, 0x1, P6 ;  /* 0x000000020d0d7211 */ /* 0x000fe400030f0eff */
[----:B------:R-:W-:Y:S01]  /*6bc0*/  LEA R16, P6, R17, R0, 0x1 ;  /* 0x0000000011107211 */ /* 0x000fe200078c08ff */
[----:B------:R1:W-:Y:S01]  /*6bd0*/  @P1 STG.E.U16 [R4.64], R18 ;  /* 0x0000001204001986 */ /* 0x0003e2000c101504 */
[----:B0-----:R-:W-:Y:S02]  /*6be0*/  IADD3 R8, R3, 0x6b, RZ ;  /* 0x0000006b03087810 */ /* 0x001fe40007ffe0ff */
[----:B------:R-:W-:Y:S01]  /*6bf0*/  ISETP.LT.AND P3, PT, R10, c[0x0][0x17c], !P0 ;  /* 0x00005f000a007a0c */ /* 0x000fe20004761270 */
[----:B------:R0:W-:Y:S01]  /*6c00*/  @P5 STG.E.U16 [R12.64], R6 ;  /* 0x000000060c005986 */ /* 0x0001e2000c101504 */
[----:B------:R-:W-:-:S02]  /*6c10*/  IADD3 R9, R17, c[0x0][0x198], RZ ;  /* 0x0000660011097a10 */ /* 0x000fc40007ffe0ff */
[----:B------:R-:W-:Y:S02]  /*6c20*/  LEA.HI.X.SX32 R17, R17, R2, 0x1, P6 ;  /* 0x0000000211117211 */ /* 0x000fe400030f0eff */
[----:B------:R-:W-:Y:S02]  /*6c30*/  ISETP.LT.AND P5, PT, R8, c[0x0][0x17c], !P0 ;  /* 0x00005f0008007a0c */ /* 0x000fe400047a1270 */
[C---:B------:R-:W-:Y:S02]  /*6c40*/  LEA R8, P6, R9.reuse, R0, 0x1 ;  /* 0x0000000009087211 */ /* 0x040fe400078c08ff */
[----:B------:R-:W-:Y:S02]  /*6c50*/  PRMT R14, R6, 0x7632, R14 ;  /* 0x00007632060e7816 */ /* 0x000fe4000000000e */
[C---:B------:R-:W-:Y:S02]  /*6c60*/  IADD3 R21, R9.reuse, c[0x0][0x198], RZ ;  /* 0x0000660009157a10 */ /* 0x040fe40007ffe0ff */
[----:B------:R-:W-:Y:S01]  /*6c70*/  LEA.HI.X.SX32 R9, R9, R2, 0x1, P6 ;  /* 0x0000000209097211 */ /* 0x000fe200030f0eff */
[----:B------:R2:W-:Y:S01]  /*6c80*/  @P4 STG.E.U16 [R16.64], R14 ;  /* 0x0000000e10004986 */ /* 0x0005e2000c101504 */
[----:B-1----:R-:W-:-:S02]  /*6c90*/  IADD3 R5, R3, 0x6d, RZ ;  /* 0x0000006d03057810 */ /* 0x002fc40007ffe0ff */
[C---:B------:R-:W-:Y:S01]  /*6ca0*/  LEA R4, P6, R21.reuse, R0, 0x1 ;  /* 0x0000000015047211 */ /* 0x040fe200078c08ff */
[----:B------:R1:W-:Y:S01]  /*6cb0*/  @P3 STG.E.U16 [R8.64], R22 ;  /* 0x0000001608003986 */ /* 0x0003e2000c101504 */
[----:B0-----:R-:W-:Y:S02]  /*6cc0*/  IADD3 R13, R21, c[0x0][0x198], RZ ;  /* 0x00006600150d7a10 */ /* 0x001fe40007ffe0ff */
[----:B------:R-:W-:Y:S02]  /*6cd0*/  IADD3 R10, R3, 0x6a, RZ ;  /* 0x0000006a030a7810 */ /* 0x000fe40007ffe0ff */
[----:B------:R-:W-:Y:S02]  /*6ce0*/  ISETP.LT.AND P3, PT, R5, c[0x0][0x17c], !P0 ;  /* 0x00005f0005007a0c */ /* 0x000fe40004761270 */
[----:B------:R-:W-:Y:S02]  /*6cf0*/  LEA.HI.X.SX32 R5, R21, R2, 0x1, P6 ;  /* 0x0000000215057211 */ /* 0x000fe400030f0eff */
[----:B------:R-:W-:-:S02]  /*6d00*/  LEA R12, P6, R13, R0, 0x1 ;  /* 0x000000000d0c7211 */ /* 0x000fc400078c08ff */
[----:B------:R-:W-:Y:S02]  /*6d10*/  ISETP.LT.AND P1, PT, R10, c[0x0][0x17c], !P0 ;  /* 0x00005f000a007a0c */ /* 0x000fe40004721270 */
[----:B--2---:R-:W-:Y:S02]  /*6d20*/  IADD3 R17, R13, c[0x0][0x198], RZ ;  /* 0x000066000d117a10 */ /* 0x004fe40007ffe0ff */
[----:B------:R-:W-:Y:S02]  /*6d30*/  IADD3 R10, R3, 0x6c, RZ ;  /* 0x0000006c030a7810 */ /* 0x000fe40007ffe0ff */
[----:B------:R-:W-:Y:S02]  /*6d40*/  LEA.HI.X.SX32 R13, R13, R2, 0x1, P6 ;  /* 0x000000020d0d7211 */ /* 0x000fe400030f0eff */
[----:B------:R-:W-:Y:S02]  /*6d50*/  LEA R16, P6, R17, R0, 0x1 ;  /* 0x0000000011107211 */ /* 0x000fe400078c08ff */
[----:B------:R-:W-:-:S02]  /*6d60*/  ISETP.LT.AND P4, PT, R10, c[0x0][0x17c], !P0 ;  /* 0x00005f000a007a0c */ /* 0x000fc40004781270 */
[C---:B-1----:R-:W-:Y:S02]  /*6d70*/  IADD3 R9, R17.reuse, c[0x0][0x198], RZ ;  /* 0x0000660011097a10 */ /* 0x042fe40007ffe0ff */
[----:B------:R-:W-:Y:S02]  /*6d80*/  LEA.HI.X.SX32 R17, R17, R2, 0x1, P6 ;  /* 0x0000000211117211 */ /* 0x000fe400030f0eff */
[----:B------:R-:W-:Y:S02]  /*6d90*/  PRMT R10, R22, 0x7632, R10 ;  /* 0x00007632160a7816 */ /* 0x000fe4000000000a */
[C---:B------:R-:W-:Y:S02]  /*6da0*/  LEA R8, P6, R9.reuse, R0, 0x1 ;  /* 0x0000000009087211 */ /* 0x040fe400078c08ff */
[----:B------:R-:W-:Y:S01]  /*6db0*/  PRMT R14, R26, 0x7632, R14 ;  /* 0x000076321a0e7816 */ /* 0x000fe2000000000e */
[----:B------:R0:W-:Y:S01]  /*6dc0*/  @P2 STG.E.U16 [R4.64], R10 ;  /* 0x0000000a04002986 */ /* 0x0001e2000c101504 */
[----:B------:R-:W-:-:S02]  /*6dd0*/  IADD3 R21, R9, c[0x0][0x198], RZ ;  /* 0x0000660009157a10 */ /* 0x000fc40007ffe0ff */
[----:B------:R-:W-:Y:S01]  /*6de0*/  LEA.HI.X.SX32 R9, R9, R2, 0x1, P6 ;  /* 0x0000000209097211 */ /* 0x000fe200030f0eff */
[----:B------:R1:W-:Y:S01]  /*6df0*/  @P1 STG.E.U16 [R12.64], R26 ;  /* 0x0000001a0c001986 */ /* 0x0003e2000c101504 */
[----:B------:R-:W-:Y:S02]  /*6e00*/  IADD3 R6, R3, 0x6e, RZ ;  /* 0x0000006e03067810 */ /* 0x000fe40007ffe0ff */
[----:B------:R-:W-:Y:S01]  /*6e10*/  PRMT R18, R15, 0x7632, R18 ;  /* 0x000076320f127816 */ /* 0x000fe20000000012 */
[----:B------:R2:W-:Y:S01]  /*6e20*/  @P5 STG.E.U16 [R16.64], R14 ;  /* 0x0000000e10005986 */ /* 0x0005e2000c101504 */
[----:B------:R-:W-:Y:S02]  /*6e30*/  ISETP.LT.AND P2, PT, R6, c[0x0][0x17c], !P0 ;  /* 0x00005f0006007a0c */ /* 0x000fe40004741270 */
[C---:B------:R-:W-:Y:S01]  /*6e40*/  IADD3 R6, R3.reuse, 0x6f, RZ ;  /* 0x0000006f03067810 */ /* 0x040fe20007ffe0ff */
[----:B------:R3:W-:Y:S01]  /*6e50*/  @P4 STG.E.U16 [R8.64], R30 ;  /* 0x0000001e08004986 */ /* 0x0007e2000c101504 */
[----:B0-----:R-:W-:-:S02]  /*6e60*/  IADD3 R5, R3, 0x71, RZ ;  /* 0x0000007103057810 */ /* 0x001fc40007ffe0ff */
[C---:B------:R-:W-:Y:S02]  /*6e70*/  LEA R4, P6, R21.reuse, R0, 0x1 ;  /* 0x0000000015047211 */ /* 0x040fe400078c08ff */
[----:B-1----:R-:W-:Y:S02]  /*6e80*/  IADD3 R13, R21, c[0x0][0x198], RZ ;  /* 0x00006600150d7a10 */ /* 0x002fe40007ffe0ff */
[----:B------:R-:W-:Y:S02]  /*6e90*/  ISETP.LT.AND P4, PT, R5, c[0x0][0x17c], !P0 ;  /* 0x00005f0005007a0c */ /* 0x000fe40004781270 */
[----:B------:R-:W-:Y:S02]  /*6ea0*/  LEA.HI.X.SX32 R5, R21, R2, 0x1, P6 ;  /* 0x0000000215057211 */ /* 0x000fe400030f0eff */
[C---:B------:R-:W-:Y:S02]  /*6eb0*/  LEA R12, P6, R13.reuse, R0, 0x1 ;  /* 0x000000000d0c7211 */ /* 0x040fe400078c08ff */
[----:B--2---:R-:W-:-:S02]  /*6ec0*/  IADD3 R17, R13, c[0x0][0x198], RZ ;  /* 0x000066000d117a10 */ /* 0x004fc40007ffe0ff */
[----:B------:R-:W-:Y:S02]  /*6ed0*/  LEA.HI.X.SX32 R13, R13, R2, 0x1, P6 ;  /* 0x000000020d0d7211 */ /* 0x000fe400030f0eff */
[----:B------:R-:W-:Y:S02]  /*6ee0*/  PRMT R10, R30, 0x7632, R10 ;  /* 0x000076321e0a7816 */ /* 0x000fe4000000000a */
[C---:B------:R-:W-:Y:S02]  /*6ef0*/  LEA R16, P6, R17.reuse, R0, 0x1 ;  /* 0x0000000011107211 */ /* 0x040fe400078c08ff */
[----:B------:R-:W-:Y:S01]  /*6f00*/  ISETP.LT.AND P1, PT, R6, c[0x0][0x17c], !P0 ;  /* 0x00005f0006007a0c */ /* 0x000fe20004721270 */
[----:B------:R0:W-:Y:S01]  /*6f10*/  @P3 STG.E.U16 [R4.64], R10 ;  /* 0x0000000a04003986 */ /* 0x0001e2000c101504 */
[----:B---3--:R-:W-:Y:S02]  /*6f20*/  IADD3 R9, R17, c[0x0][0x198], RZ ;  /* 0x0000660011097a10 */ /* 0x008fe40007ffe0ff */
[----:B------:R-:W-:Y:S01]  /*6f30*/  IADD3 R6, R3, 0x70, RZ ;  /* 0x0000007003067810 */ /* 0x000fe20007ffe0ff */
[----:B------:R1:W-:Y:S01]  /*6f40*/  @P2 STG.E.U16 [R12.64], R34 ;  /* 0x000000220c002986 */ /* 0x0003e2000c101504 */
[----:B------:R-:W-:-:S02]  /*6f50*/  LEA.HI.X.SX32 R17, R17, R2, 0x1, P6 ;  /* 0x0000000211117211 */ /* 0x000fc400030f0eff */
[----:B------:R-:W-:Y:S02]  /*6f60*/  LEA R8, P6, R9, R0, 0x1 ;  /* 0x0000000009087211 */ /* 0x000fe400078c08ff */
[----:B------:R-:W-:Y:S02]  /*6f70*/  ISETP.LT.AND P5, PT, R6, c[0x0][0x17c], !P0 ;  /* 0x00005f0006007a0c */ /* 0x000fe400047a1270 */
[----:B------:R-:W-:Y:S02]  /*6f80*/  IADD3 R6, R3, 0x72, RZ ;  /* 0x0000007203067810 */ /* 0x000fe40007ffe0ff */
[C---:B0-----:R-:W-:Y:S02]  /*6f90*/  IADD3 R5, R9.reuse, c[0x0][0x198], RZ ;  /* 0x0000660009057a10 */ /* 0x041fe40007ffe0ff */
[----:B------:R-:W-:Y:S02]  /*6fa0*/  LEA.HI.X.SX32 R9, R9, R2, 0x1, P6 ;  /* 0x0000000209097211 */ /* 0x000fe400030f0eff */
[----:B------:R-:W-:-:S02]  /*6fb0*/  PRMT R14, R34, 0x7632, R14 ;  /* 0x00007632220e7816 */ /* 0x000fc4000000000e */
[C---:B------:R-:W-:Y:S02]  /*6fc0*/  LEA R4, P6, R5.reuse, R0, 0x1 ;  /* 0x0000000005047211 */ /* 0x040fe400078c08ff */
[----:B------:R-:W-:Y:S01]  /*6fd0*/  ISETP.LT.AND P3, PT, R6, c[0x0][0x17c], !P0 ;  /* 0x00005f0006007a0c */ /* 0x000fe20004761270 */
[----:B------:R0:W-:Y:S01]  /*6fe0*/  @P1 STG.E.U16 [R16.64], R14 ;  /* 0x0000000e10001986 */ /* 0x0001e2000c101504 */
[----:B-1----:R-:W-:Y:S02]  /*6ff0*/  IADD3 R13, R5, c[0x0][0x198], RZ ;  /* 0x00006600050d7a10 */ /* 0x002fe40007ffe0ff */
[----:B------:R-:W-:Y:S01]  /*7000*/  IADD3 R6, R3, 0x73, RZ ;  /* 0x0000007303067810 */ /* 0x000fe20007ffe0ff */
[----:B------:R1:W-:Y:S01]  /*7010*/  @P5 STG.E.U16 [R8.64], R11 ;  /* 0x0000000b08005986 */ /* 0x0003e2000c101504 */
[----:B------:R-:W-:Y:S02]  /*7020*/  LEA.HI.X.SX32 R5, R5, R2, 0x1, P6 ;  /* 0x0000000205057211 */ /* 0x000fe400030f0eff */
[----:B------:R-:W-:-:S02]  /*7030*/  LEA R12, P6, R13, R0, 0x1 ;  /* 0x000000000d0c7211 */ /* 0x000fc400078c08ff */
[----:B------:R-:W-:Y:S02]  /*7040*/  ISETP.LT.AND P2, PT, R6, c[0x0][0x17c], !P0 ;  /* 0x00005f0006007a0c */ /* 0x000fe40004741270 */
[----:B------:R-:W-:Y:S02]  /*7050*/  IADD3 R6, R3, 0x74, RZ ;  /* 0x0000007403067810 */ /* 0x000fe40007ffe0ff */
[C---:B0-----:R-:W-:Y:S02]  /*7060*/  IADD3 R17, R13.reuse, c[0x0][0x198], RZ ;  /* 0x000066000d117a10 */ /* 0x041fe40007ffe0ff */
[----:B------:R-:W-:Y:S02]  /*7070*/  LEA.HI.X.SX32 R13, R13, R2, 0x1, P6 ;  /* 0x000000020d0d7211 */ /* 0x000fe400030f0eff */
[----:B------:R-:W-:Y:S02]  /*7080*/  PRMT R10, R11, 0x7632, R10 ;  /* 0x000076320b0a7816 */ /* 0x000fe4000000000a */
[----:B------:R-:W-:-:S02]  /*7090*/  LEA R16, P6, R17, R0, 0x1 ;  /* 0x0000000011107211 */ /* 0x000fc400078c08ff */
[----:B------:R-:W-:Y:S01]  /*70a0*/  ISETP.LT.AND P1, PT, R6, c[0x0][0x17c], !P0 ;  /* 0x00005f0006007a0c */ /* 0x000fe20004721270 */
[----:B------:R0:W-:Y:S01]  /*70b0*/  @P4 STG.E.U16 [R4.64], R10 ;  /* 0x0000000a04004986 */ /* 0x0001e2000c101504 */
[----:B-1----:R-:W-:Y:S02]  /*70c0*/  IADD3 R9, R17, c[0x0][0x198], RZ ;  /* 0x0000660011097a10 */ /* 0x002fe40007ffe0ff */
[----:B------:R-:W-:Y:S01]  /*70d0*/  IADD3 R6, R3, 0x75, RZ ;  /* 0x0000007503067810 */ /* 0x000fe20007ffe0ff */
[----:B------:R1:W-:Y:S01]  /*70e0*/  @P3 STG.E.U16 [R12.64], R19 ;  /* 0x000000130c003986 */ /* 0x0003e2000c101504 */
[----:B------:R-:W-:Y:S02]  /*70f0*/  PRMT R14, R19, 0x7632, R14 ;  /* 0x00007632130e7816 */ /* 0x000fe4000000000e */
[----:B------:R-:W-:Y:S02]  /*7100*/  LEA.HI.X.SX32 R17, R17, R2, 0x1, P6 ;  /* 0x0000000211117211 */ /* 0x000fe400030f0eff */
[----:B------:R-:W-:-:S02]  /*7110*/  ISETP.LT.AND P5, PT, R6, c[0x0][0x17c], !P0 ;  /* 0x00005f0006007a0c */ /* 0x000fc400047a1270 */
[----:B------:R-:W-:Y:S01]  /*7120*/  IADD3 R11, R9, c[0x0][0x198], RZ ;  /* 0x00006600090b7a10 */ /* 0x000fe20007ffe0ff */
[----:B------:R2:W-:Y:S01]  /*7130*/  @P2 STG.E.U16 [R16.64], R14 ;  /* 0x0000000e10002986 */ /* 0x0005e2000c101504 */
[----:B0-----:R-:W-:Y:S02]  /*7140*/  IADD3 R5, R3, 0x78, RZ ;  /* 0x0000007803057810 */ /* 0x001fe40007ffe0ff */
[----:B------:R-:W-:Y:S02]  /*7150*/  LEA R4, P6, R9, R0, 0x1 ;  /* 0x0000000009047211 */ /* 0x000fe400078c08ff */
[----:B------:R-:W-:Y:S02]  /*7160*/  IADD3 R6, R3, 0x76, RZ ;  /* 0x0000007603067810 */ /* 0x000fe40007ffe0ff */
[----:B------:R-:W-:Y:S02]  /*7170*/  ISETP.LT.AND P2, PT, R5, c[0x0][0x17c], !P0 ;  /* 0x00005f0005007a0c */ /* 0x000fe40004741270 */
[----:B------:R-:W-:-:S02]  /*7180*/  LEA.HI.X.SX32 R5, R9, R2, 0x1, P6 ;  /* 0x0000000209057211 */ /* 0x000fc400030f0eff */
        /* <DEDUP_REMOVED lines=9> */
[C---:B--2---:R-:W-:Y:S02]  /*7220*/  IADD3 R17, R13.reuse, c[0x0][0x198], RZ ;  /* 0x000066000d117a10 */ /* 0x044fe40007ffe0ff */
[----:B------:R-:W-:Y:S02]  /*7230*/  LEA.HI.X.SX32 R11, R13, R2, 0x1, P6 ;  /* 0x000000020d0b7211 */ /* 0x000fe400030f0eff */
[C---:B------:R-:W-:Y:S02]  /*7240*/  LEA R12, P6, R17.reuse, R0, 0x1 ;  /* 0x00000000110c7211 */ /* 0x040fe400078c08ff */
[----:B0-----:R-:W-:Y:S01]  /*7250*/  IADD3 R15, R17, c[0x0][0x198], RZ ;  /* 0x00006600110f7a10 */ /* 0x001fe20007ffe0ff */
[----:B------:R0:W-:Y:S01]  /*7260*/  @P4 STG.E.U16 [R10.64], R7 ;  /* 0x000000070a004986 */ /* 0x0001e2000c101504 */
[----:B------:R-:W-:-:S02]  /*7270*/  IADD3 R6, R3, 0x79, RZ ;  /* 0x0000007903067810 */ /* 0x000fc40007ffe0ff */
[----:B------:R-:W-:Y:S02]  /*7280*/  PRMT R14, R7, 0x7632, R14 ;  /* 0x00007632070e7816 */ /* 0x000fe4000000000e */
[----:B------:R-:W-:Y:S02]  /*7290*/  LEA.HI.X.SX32 R13, R17, R2, 0x1, P6 ;  /* 0x00000002110d7211 */ /* 0x000fe400030f0eff */
[----:B------:R-:W-:Y:S02]  /*72a0*/  IADD3 R5, R3, 0x7c, RZ ;  /* 0x0000007c03057810 */ /* 0x000fe40007ffe0ff */
[C---:B------:R-:W-:Y:S01]  /*72b0*/  LEA R4, P6, R15.reuse, R0, 0x1 ;  /* 0x000000000f047211 */ /* 0x040fe200078c08ff */
[----:B------:R2:W-:Y:S01]  /*72c0*/  @P3 STG.E.U16 [R12.64], R14 ;  /* 0x0000000e0c003986 */ /* 0x0005e2000c101504 */
[----:B------:R-:W-:Y:S02]  /*72d0*/  ISETP.LT.AND P1, PT, R6, c[0x0][0x17c], !P0 ;  /* 0x00005f0006007a0c */ /* 0x000fe40004721270 */
[----:B-1----:R-:W-:-:S02]  /*72e0*/  IADD3 R9, R15, c[0x0][0x198], RZ ;  /* 0x000066000f097a10 */ /* 0x002fc40007ffe0ff */
[----:B------:R-:W-:Y:S02]  /*72f0*/  IADD3 R6, R3, 0x7a, RZ ;  /* 0x0000007a03067810 */ /* 0x000fe40007ffe0ff */
[----:B------:R-:W-:Y:S02]  /*7300*/  ISETP.LT.AND P3, PT, R5, c[0x0][0x17c], !P0 ;  /* 0x00005f0005007a0c */ /* 0x000fe40004761270 */
[----:B------:R-:W-:Y:S02]  /*7310*/  LEA.HI.X.SX32 R5, R15, R2, 0x1, P6 ;  /* 0x000000020f057211 */ /* 0x000fe400030f0eff */
[----:B------:R-:W-:Y:S02]  /*7320*/  IADD3 R15, R9, c[0x0][0x198], RZ ;  /* 0x00006600090f7a10 */ /* 0x000fe40007ffe0ff */
[----:B------:R-:W-:Y:S01]  /*7330*/  ISETP.LT.AND P5, PT, R6, c[0x0][0x17c], !P0 ;  /* 0x00005f0006007a0c */ /* 0x000fe200047a1270 */
[----:B------:R-:W-:Y:S01]  /*7340*/  @P2 STG.E.U16 [R4.64], R23 ;  /* 0x0000001704002986 */ /* 0x000fe2000c101504 */
[----:B------:R-:W-:-:S02]  /*7350*/  IADD3 R6, R3, 0x7b, RZ ;  /* 0x0000007b03067810 */ /* 0x000fc40007ffe0ff */
[----:B0-----:R-:W-:Y:S02]  /*7360*/  IADD3 R11, R15, c[0x0][0x198], RZ ;  /* 0x000066000f0b7a10 */ /* 0x001fe40007ffe0ff */
[----:B------:R-:W-:Y:S02]  /*7370*/  LEA R8, P6, R9, R0, 0x1 ;  /* 0x0000000009087211 */ /* 0x000fe400078c08ff */
[----:B------:R-:W-:Y:S02]  /*7380*/  ISETP.LT.AND P4, PT, R6, c[0x0][0x17c], !P0 ;  /* 0x00005f0006007a0c */ /* 0x000fe40004781270 */
[----:B------:R-:W-:Y:S02]  /*7390*/  IADD3 R6, R3, 0x7d, RZ ;  /* 0x0000007d03067810 */ /* 0x000fe40007ffe0ff */
[----:B--2---:R-:W-:Y:S02]  /*73a0*/  IADD3 R13, R11, c[0x0][0x198], RZ ;  /* 0x000066000b0d7a10 */ /* 0x004fe40007ffe0ff */
[----:B------:R-:W-:-:S02]  /*73b0*/  PRMT R7, R23, 0x7632, R7 ;  /* 0x0000763217077816 */ /* 0x000fc40000000007 */
[----:B------:R-:W-:Y:S02]  /*73c0*/  LEA.HI.X.SX32 R9, R9, R2, 0x1, P6 ;  /* 0x0000000209097211 */ /* 0x000fe400030f0eff */
[----:B------:R-:W-:Y:S02]  /*73d0*/  ISETP.LT.AND P2, PT, R6, c[0x0][0x17c], !P0 ;  /* 0x00005f0006007a0c */ /* 0x000fe40004741270 */
[-C--:B------:R-:W-:Y:S01]  /*73e0*/  LEA R6, P6, R15, R0.reuse, 0x1 ;  /* 0x000000000f067211 */ /* 0x080fe200078c08ff */
[----:B------:R0:W-:Y:S01]  /*73f0*/  @P1 STG.E.U16 [R8.64], R7 ;  /* 0x0000000708001986 */ /* 0x0001e2000c101504 */
[----:B------:R-:W-:Y:S02]  /*7400*/  IADD3 R17, R13, c[0x0][0x198], RZ ;  /* 0x000066000d117a10 */ /* 0x000fe40007ffe0ff */
[----:B------:R-:W-:Y:S02]  /*7410*/  LEA R10, P1, R11, R0, 0x1 ;  /* 0x000000000b0a7211 */ /* 0x000fe400078208ff */
[----:B------:R-:W-:-:S02]  /*7420*/  IADD3 R19, R17, c[0x0][0x198], RZ ;  /* 0x0000660011137a10 */ /* 0x000fc40007ffe0ff */
[-C--:B------:R-:W-:Y:S02]  /*7430*/  LEA.HI.X.SX32 R11, R11, R2.reuse, 0x1, P1 ;  /* 0x000000020b0b7211 */ /* 0x080fe400008f0eff */
[----:B------:R-:W-:Y:S02]  /*7440*/  IADD3 R21, R19, c[0x0][0x198], RZ ;  /* 0x0000660013157a10 */ /* 0x000fe40007ffe0ff */
[----:B0-----:R-:W-:Y:S02]  /*7450*/  LEA.HI.X.SX32 R7, R15, R2, 0x1, P6 ;  /* 0x000000020f077211 */ /* 0x001fe400030f0eff */
[-C--:B------:R-:W-:Y:S02]  /*7460*/  LEA R12, P6, R13, R0.reuse, 0x1 ;  /* 0x000000000d0c7211 */ /* 0x080fe400078c08ff */
[----:B------:R-:W-:Y:S01]  /*7470*/  LEA R8, P1, R19, R0, 0x1 ;  /* 0x0000000013087211 */ /* 0x000fe200078208ff */
[----:B------:R0:W-:Y:S01]  /*7480*/  @P5 STG.E.U16 [R6.64], R27 ;  /* 0x0000001b06005986 */ /* 0x0001e2000c101504 */
[----:B------:R-:W-:-:S02]  /*7490*/  IADD3 R15, R3, 0x7e, RZ ;  /* 0x0000007e030f7810 */ /* 0x000fc40007ffe0ff */
[----:B------:R-:W-:Y:S02]  /*74a0*/  LEA.HI.X.SX32 R13, R13, R2, 0x1, P6 ;  /* 0x000000020d0d7211 */ /* 0x000fe400030f0eff */
[----:B------:R-:W-:Y:S02]  /*74b0*/  LEA R4, P6, R17, R0, 0x1 ;  /* 0x0000000011047211 */ /* 0x000fe400078c08ff */
[----:B------:R-:W-:Y:S02]  /*74c0*/  IADD3 R3, R3, 0x7f, RZ ;  /* 0x0000007f03037810 */ /* 0x000fe40007ffe0ff */
[-C--:B------:R-:W-:Y:S02]  /*74d0*/  LEA.HI.X.SX32 R9, R19, R2.reuse, 0x1, P1 ;  /* 0x0000000213097211 */ /* 0x080fe400008f0eff */
[----:B------:R-:W-:Y:S02]  /*74e0*/  ISETP.LT.AND P1, PT, R15, c[0x0][0x17c], !P0 ;  /* 0x00005f000f007a0c */ /* 0x000fe40004721270 */
[----:B------:R-:W-:-:S02]  /*74f0*/  LEA.HI.X.SX32 R5, R17, R2, 0x1, P6 ;  /* 0x0000000211057211 */ /* 0x000fc400030f0eff */
[----:B------:R-:W-:Y:S02]  /*7500*/  ISETP.LT.AND P0, PT, R3, c[0x0][0x17c], !P0 ;  /* 0x00005f0003007a0c */ /* 0x000fe40004701270 */
[----:B------:R-:W-:Y:S02]  /*7510*/  LEA R14, P6, R21, R0, 0x1 ;  /* 0x00000000150e7211 */ /* 0x000fe400078c08ff */
[----:B------:R-:W-:Y:S02]  /*7520*/  PRMT R0, R27, 0x7632, R0 ;  /* 0x000076321b007816 */ /* 0x000fe40000000000 */
[----:B------:R-:W-:Y:S02]  /*7530*/  LEA.HI.X.SX32 R15, R21, R2, 0x1, P6 ;  /* 0x00000002150f7211 */ /* 0x000fe400030f0eff */
[----:B------:R-:W-:Y:S01]  /*7540*/  PRMT R2, R31, 0x7632, R2 ;  /* 0x000076321f027816 */ /* 0x000fe20000000002 */
[----:B------:R0:W-:Y:S04]  /*7550*/  @P4 STG.E.U16 [R10.64], R0 ;  /* 0x000000000a004986 */ /* 0x0001e8000c101504 */
[----:B------:R0:W-:Y:S04]  /*7560*/  @P3 STG.E.U16 [R12.64], R31 ;  /* 0x0000001f0c003986 */ /* 0x0001e8000c101504 */
[----:B------:R0:W-:Y:S04]  /*7570*/  @P2 STG.E.U16 [R4.64], R2 ;  /* 0x0000000204002986 */ /* 0x0001e8000c101504 */
[----:B------:R0:W-:Y:S01]  /*7580*/  @P1 STG.E.U16 [R8.64], R35 ;  /* 0x0000002308001986 */ /* 0x0001e2000c101504 */
[----:B------:R-:W-:Y:S05]  /*7590*/  @!P0 EXIT ;  /* 0x000000000000894d */ /* 0x000fea0003800000 */
[----:B0-----:R-:W-:-:S05]  /*75a0*/  PRMT R7, R35, 0x7632, R7 ;  /* 0x0000763223077816 */ /* 0x001fca0000000007 */
[----:B------:R-:W-:Y:S01]  /*75b0*/  STG.E.U16 [R14.64], R7 ;  /* 0x000000070e007986 */ /* 0x000fe2000c101504 */
[----:B------:R-:W-:Y:S05]  /*75c0*/  EXIT ;  /* 0x000000000000794d */ /* 0x000fea0003800000 */
.L_x_3:
[----:B------:R-:W-:-:S00]  /*75d0*/  BRA `(.L_x_3) ;  /* 0xfffffff000007947 */ /* 0x000fc0000383ffff */
[----:B------:R-:W-:-:S00]  /*75e0*/  NOP ;  /* 0x0000000000007918 */ /* 0x000fc00000000000 */
        /* <DEDUP_REMOVED lines=9> */
.L_x_4:


//--------------------- .nv.shared.matmul_kernel  --------------------------
	.section	.nv.shared.matmul_kernel,"aw",@nobits
	.sectionflags	@""
	.align	16
